//
// Generated by NVIDIA NVVM Compiler
//
// Compiler Build ID: CL-36424714
// Cuda compilation tools, release 13.0, V13.0.88
// Based on NVVM 20.0.0
//

.version 9.0
.target sm_100
.address_size 64

	// .globl	_Z3ariPiS_iiiiiiPfS_
.extern .func  (.param .b32 func_retval0) vprintf
(
	.param .b64 vprintf_param_0,
	.param .b64 vprintf_param_1
)
;
.extern .func __assertfail
(
	.param .b64 __assertfail_param_0,
	.param .b64 __assertfail_param_1,
	.param .b32 __assertfail_param_2,
	.param .b64 __assertfail_param_3,
	.param .b64 __assertfail_param_4
)
;
.global .align 1 .b8 __unnamed_1[69] = {118, 111, 105, 100, 32, 97, 114, 105, 40, 105, 110, 116, 32, 42, 44, 32, 105, 110, 116, 32, 42, 44, 32, 105, 110, 116, 44, 32, 105, 110, 116, 44, 32, 105, 110, 116, 44, 32, 105, 110, 116, 44, 32, 105, 110, 116, 44, 32, 105, 110, 116, 44, 32, 102, 108, 111, 97, 116, 32, 42, 44, 32, 105, 110, 116, 32, 42, 41};
.global .align 1 .b8 $str[23] = {112, 97, 114, 116, 115, 91, 37, 100, 93, 91, 37, 100, 93, 91, 37, 100, 93, 58, 32, 37, 100, 10};
.global .align 1 .b8 $str$1[2] = {10};
.global .align 1 .b8 $str$2[22] = {110, 95, 112, 97, 114, 116, 95, 109, 97, 116, 95, 101, 108, 101, 109, 115, 58, 32, 37, 100, 10};
.global .align 1 .b8 $str$3[70] = {97, 114, 105, 95, 98, 108, 111, 99, 107, 95, 105, 100, 120, 58, 32, 37, 100, 44, 32, 102, 101, 97, 116, 117, 114, 101, 95, 99, 111, 109, 112, 95, 102, 108, 97, 116, 95, 105, 100, 120, 58, 32, 37, 100, 44, 32, 112, 97, 114, 116, 95, 112, 97, 105, 114, 95, 102, 108, 97, 116, 95, 105, 100, 120, 58, 32, 37, 100, 10};
.global .align 1 .b8 $str$4[33] = {105, 32, 60, 32, 110, 95, 102, 101, 97, 116, 117, 114, 101, 115, 32, 38, 38, 32, 106, 32, 60, 32, 110, 95, 102, 101, 97, 116, 117, 114, 101, 115};
.global .align 1 .b8 $str$5[27] = {47, 116, 109, 112, 47, 115, 97, 115, 115, 95, 99, 117, 95, 117, 103, 95, 119, 105, 112, 116, 50, 47, 107, 46, 99, 117};
.global .align 1 .b8 $str$6[17] = {105, 32, 62, 61, 32, 48, 32, 38, 38, 32, 106, 32, 62, 61, 32, 48};
.global .align 1 .b8 $str$7[30] = {103, 108, 111, 98, 97, 108, 95, 116, 105, 100, 58, 32, 37, 100, 44, 32, 105, 58, 32, 37, 100, 44, 32, 106, 58, 32, 37, 100, 10};
.global .align 1 .b8 $str$8[30] = {103, 108, 111, 98, 97, 108, 95, 116, 105, 100, 58, 32, 37, 100, 44, 32, 109, 58, 32, 37, 100, 44, 32, 110, 58, 32, 37, 100, 10};
.extern .shared .align 16 .b8 shared_mem[];

.visible .entry _Z3ariPiS_iiiiiiPfS_(
	.param .u64 .ptr .align 1 _Z3ariPiS_iiiiiiPfS__param_0,
	.param .u64 .ptr .align 1 _Z3ariPiS_iiiiiiPfS__param_1,
	.param .u32 _Z3ariPiS_iiiiiiPfS__param_2,
	.param .u32 _Z3ariPiS_iiiiiiPfS__param_3,
	.param .u32 _Z3ariPiS_iiiiiiPfS__param_4,
	.param .u32 _Z3ariPiS_iiiiiiPfS__param_5,
	.param .u32 _Z3ariPiS_iiiiiiPfS__param_6,
	.param .u32 _Z3ariPiS_iiiiiiPfS__param_7,
	.param .u64 .ptr .align 1 _Z3ariPiS_iiiiiiPfS__param_8,
	.param .u64 .ptr .align 1 _Z3ariPiS_iiiiiiPfS__param_9
)
{
	.local .align 16 .b8 	__local_depot0[16];
	.reg .b64 	%SP;
	.reg .b64 	%SPL;
	.reg .pred 	%p<37>;
	.reg .b32 	%r<278>;
	.reg .b32 	%f<7>;
	.reg .b64 	%rd<88>;

	mov.u64 	%SPL, __local_depot0;
	cvta.local.u64 	%SP, %SPL;
	ld.param.u64 	%rd10, [_Z3ariPiS_iiiiiiPfS__param_0];
	ld.param.u32 	%r60, [_Z3ariPiS_iiiiiiPfS__param_3];
	ld.param.u32 	%r61, [_Z3ariPiS_iiiiiiPfS__param_4];
	ld.param.u32 	%r62, [_Z3ariPiS_iiiiiiPfS__param_5];
	ld.param.u32 	%r64, [_Z3ariPiS_iiiiiiPfS__param_7];
	ld.param.u64 	%rd9, [_Z3ariPiS_iiiiiiPfS__param_9];
	cvta.to.global.u64 	%rd1, %rd10;
	add.u64 	%rd11, %SP, 0;
	add.u64 	%rd2, %SPL, 0;
	mov.u32 	%r1, %ctaid.x;
	mov.u32 	%r2, %ntid.x;
	mul.lo.s32 	%r3, %r1, %r2;
	mov.u32 	%r277, %tid.x;
	neg.s32 	%r5, %r277;
	setp.ne.s32 	%p1, %r3, %r5;
	setp.lt.s32 	%p2, %r60, 1;
	or.pred  	%p3, %p1, %p2;
	@%p3 bra 	$L__BB0_32;
	setp.lt.s32 	%p4, %r61, 1;
	@%p4 bra 	$L__BB0_26;
	setp.lt.s32 	%p9, %r62, 1;
	@%p9 bra 	$L__BB0_20;
	and.b32  	%r6, %r62, 15;
	and.b32  	%r7, %r62, 7;
	and.b32  	%r8, %r62, 2147483632;
	and.b32  	%r9, %r62, 3;
	add.s64 	%rd3, %rd1, 32;
	mov.b32 	%r265, 0;
	mov.u64 	%rd45, $str$1;
	mov.u64 	%rd36, $str;
$L__BB0_4:
	mul.lo.s32 	%r11, %r265, %r61;
	mov.b32 	%r266, 0;
$L__BB0_5:
	setp.lt.u32 	%p14, %r62, 16;
	add.s32 	%r92, %r266, %r11;
	mul.lo.s32 	%r13, %r92, %r62;
	mov.b32 	%r270, 0;
	@%p14 bra 	$L__BB0_8;
	mov.b32 	%r268, 0;
	mov.u32 	%r267, %r13;
$L__BB0_7:
	.pragma "nounroll";
	mul.wide.s32 	%rd20, %r267, 4;
	add.s64 	%rd21, %rd3, %rd20;
	ld.global.u32 	%r94, [%rd21+-32];
	st.local.v4.u32 	[%rd2], {%r265, %r266, %r268, %r94};
	mov.u64 	%rd22, $str;
	cvta.global.u64 	%rd23, %rd22;
	add.u64 	%rd24, %SP, 0;
	{ // callseq 10, 0
	.param .b64 param0;
	st.param.b64 	[param0], %rd23;
	.param .b64 param1;
	st.param.b64 	[param1], %rd24;
	.param .b32 retval0;
	call.uni (retval0), 
	vprintf, 
	(
	param0, 
	param1
	);
	ld.param.b32 	%r95, [retval0];
	} // callseq 10
	ld.global.u32 	%r97, [%rd21+-28];
	add.s32 	%r98, %r268, 1;
	st.local.v4.u32 	[%rd2], {%r265, %r266, %r98, %r97};
	{ // callseq 11, 0
	.param .b64 param0;
	st.param.b64 	[param0], %rd23;
	.param .b64 param1;
	st.param.b64 	[param1], %rd24;
	.param .b32 retval0;
	call.uni (retval0), 
	vprintf, 
	(
	param0, 
	param1
	);
	ld.param.b32 	%r99, [retval0];
	} // callseq 11
	ld.global.u32 	%r101, [%rd21+-24];
	add.s32 	%r102, %r268, 2;
	st.local.v4.u32 	[%rd2], {%r265, %r266, %r102, %r101};
	{ // callseq 12, 0
	.param .b64 param0;
	st.param.b64 	[param0], %rd23;
	.param .b64 param1;
	st.param.b64 	[param1], %rd24;
	.param .b32 retval0;
	call.uni (retval0), 
	vprintf, 
	(
	param0, 
	param1
	);
	ld.param.b32 	%r103, [retval0];
	} // callseq 12
	ld.global.u32 	%r105, [%rd21+-20];
	add.s32 	%r106, %r268, 3;
	st.local.v4.u32 	[%rd2], {%r265, %r266, %r106, %r105};
	{ // callseq 13, 0
	.param .b64 param0;
	st.param.b64 	[param0], %rd23;
	.param .b64 param1;
	st.param.b64 	[param1], %rd24;
	.param .b32 retval0;
	call.uni (retval0), 
	vprintf, 
	(
	param0, 
	param1
	);
	ld.param.b32 	%r107, [retval0];
	} // callseq 13
	ld.global.u32 	%r109, [%rd21+-16];
	add.s32 	%r110, %r268, 4;
	st.local.v4.u32 	[%rd2], {%r265, %r266, %r110, %r109};
	{ // callseq 14, 0
	.param .b64 param0;
	st.param.b64 	[param0], %rd23;
	.param .b64 param1;
	st.param.b64 	[param1], %rd24;
	.param .b32 retval0;
	call.uni (retval0), 
	vprintf, 
	(
	param0, 
	param1
	);
	ld.param.b32 	%r111, [retval0];
	} // callseq 14
	ld.global.u32 	%r113, [%rd21+-12];
	add.s32 	%r114, %r268, 5;
	st.local.v4.u32 	[%rd2], {%r265, %r266, %r114, %r113};
	{ // callseq 15, 0
	.param .b64 param0;
	st.param.b64 	[param0], %rd23;
	.param .b64 param1;
	st.param.b64 	[param1], %rd24;
	.param .b32 retval0;
	call.uni (retval0), 
	vprintf, 
	(
	param0, 
	param1
	);
	ld.param.b32 	%r115, [retval0];
	} // callseq 15
	ld.global.u32 	%r117, [%rd21+-8];
	add.s32 	%r118, %r268, 6;
	st.local.v4.u32 	[%rd2], {%r265, %r266, %r118, %r117};
	{ // callseq 16, 0
	.param .b64 param0;
	st.param.b64 	[param0], %rd23;
	.param .b64 param1;
	st.param.b64 	[param1], %rd24;
	.param .b32 retval0;
	call.uni (retval0), 
	vprintf, 
	(
	param0, 
	param1
	);
	ld.param.b32 	%r119, [retval0];
	} // callseq 16
	ld.global.u32 	%r121, [%rd21+-4];
	add.s32 	%r122, %r268, 7;
	st.local.v4.u32 	[%rd2], {%r265, %r266, %r122, %r121};
	{ // callseq 17, 0
	.param .b64 param0;
	st.param.b64 	[param0], %rd23;
	.param .b64 param1;
	st.param.b64 	[param1], %rd24;
	.param .b32 retval0;
	call.uni (retval0), 
	vprintf, 
	(
	param0, 
	param1
	);
	ld.param.b32 	%r123, [retval0];
	} // callseq 17
	ld.global.u32 	%r125, [%rd21];
	add.s32 	%r126, %r268, 8;
	st.local.v4.u32 	[%rd2], {%r265, %r266, %r126, %r125};
	{ // callseq 18, 0
	.param .b64 param0;
	st.param.b64 	[param0], %rd23;
	.param .b64 param1;
	st.param.b64 	[param1], %rd24;
	.param .b32 retval0;
	call.uni (retval0), 
	vprintf, 
	(
	param0, 
	param1
	);
	ld.param.b32 	%r127, [retval0];
	} // callseq 18
	ld.global.u32 	%r129, [%rd21+4];
	add.s32 	%r130, %r268, 9;
	st.local.v4.u32 	[%rd2], {%r265, %r266, %r130, %r129};
	{ // callseq 19, 0
	.param .b64 param0;
	st.param.b64 	[param0], %rd23;
	.param .b64 param1;
	st.param.b64 	[param1], %rd24;
	.param .b32 retval0;
	call.uni (retval0), 
	vprintf, 
	(
	param0, 
	param1
	);
	ld.param.b32 	%r131, [retval0];
	} // callseq 19
	ld.global.u32 	%r133, [%rd21+8];
	add.s32 	%r134, %r268, 10;
	st.local.v4.u32 	[%rd2], {%r265, %r266, %r134, %r133};
	{ // callseq 20, 0
	.param .b64 param0;
	st.param.b64 	[param0], %rd23;
	.param .b64 param1;
	st.param.b64 	[param1], %rd24;
	.param .b32 retval0;
	call.uni (retval0), 
	vprintf, 
	(
	param0, 
	param1
	);
	ld.param.b32 	%r135, [retval0];
	} // callseq 20
	ld.global.u32 	%r137, [%rd21+12];
	add.s32 	%r138, %r268, 11;
	st.local.v4.u32 	[%rd2], {%r265, %r266, %r138, %r137};
	{ // callseq 21, 0
	.param .b64 param0;
	st.param.b64 	[param0], %rd23;
	.param .b64 param1;
	st.param.b64 	[param1], %rd24;
	.param .b32 retval0;
	call.uni (retval0), 
	vprintf, 
	(
	param0, 
	param1
	);
	ld.param.b32 	%r139, [retval0];
	} // callseq 21
	ld.global.u32 	%r141, [%rd21+16];
	add.s32 	%r142, %r268, 12;
	st.local.v4.u32 	[%rd2], {%r265, %r266, %r142, %r141};
	{ // callseq 22, 0
	.param .b64 param0;
	st.param.b64 	[param0], %rd23;
	.param .b64 param1;
	st.param.b64 	[param1], %rd24;
	.param .b32 retval0;
	call.uni (retval0), 
	vprintf, 
	(
	param0, 
	param1
	);
	ld.param.b32 	%r143, [retval0];
	} // callseq 22
	ld.global.u32 	%r145, [%rd21+20];
	add.s32 	%r146, %r268, 13;
	st.local.v4.u32 	[%rd2], {%r265, %r266, %r146, %r145};
	{ // callseq 23, 0
	.param .b64 param0;
	st.param.b64 	[param0], %rd23;
	.param .b64 param1;
	st.param.b64 	[param1], %rd24;
	.param .b32 retval0;
	call.uni (retval0), 
	vprintf, 
	(
	param0, 
	param1
	);
	ld.param.b32 	%r147, [retval0];
	} // callseq 23
	ld.global.u32 	%r149, [%rd21+24];
	add.s32 	%r150, %r268, 14;
	st.local.v4.u32 	[%rd2], {%r265, %r266, %r150, %r149};
	{ // callseq 24, 0
	.param .b64 param0;
	st.param.b64 	[param0], %rd23;
	.param .b64 param1;
	st.param.b64 	[param1], %rd24;
	.param .b32 retval0;
	call.uni (retval0), 
	vprintf, 
	(
	param0, 
	param1
	);
	ld.param.b32 	%r151, [retval0];
	} // callseq 24
	ld.global.u32 	%r153, [%rd21+28];
	add.s32 	%r154, %r268, 15;
	st.local.v4.u32 	[%rd2], {%r265, %r266, %r154, %r153};
	{ // callseq 25, 0
	.param .b64 param0;
	st.param.b64 	[param0], %rd23;
	.param .b64 param1;
	st.param.b64 	[param1], %rd24;
	.param .b32 retval0;
	call.uni (retval0), 
	vprintf, 
	(
	param0, 
	param1
	);
	ld.param.b32 	%r155, [retval0];
	} // callseq 25
	add.s32 	%r267, %r267, 16;
	add.s32 	%r268, %r268, 16;
	setp.ne.s32 	%p15, %r268, %r8;
	mov.u32 	%r270, %r8;
	@%p15 bra 	$L__BB0_7;
$L__BB0_8:
	setp.eq.s32 	%p16, %r6, 0;
	@%p16 bra 	$L__BB0_18;
	add.s32 	%r157, %r6, -1;
	setp.lt.u32 	%p17, %r157, 7;
	@%p17 bra 	$L__BB0_11;
	add.s32 	%r158, %r270, %r13;
	mul.wide.s32 	%rd25, %r158, 4;
	add.s64 	%rd26, %rd1, %rd25;
	ld.global.u32 	%r159, [%rd26];
	st.local.v4.u32 	[%rd2], {%r265, %r266, %r270, %r159};
	cvta.global.u64 	%rd28, %rd36;
	{ // callseq 26, 0
	.param .b64 param0;
	st.param.b64 	[param0], %rd28;
	.param .b64 param1;
	st.param.b64 	[param1], %rd11;
	.param .b32 retval0;
	call.uni (retval0), 
	vprintf, 
	(
	param0, 
	param1
	);
	ld.param.b32 	%r160, [retval0];
	} // callseq 26
	add.s32 	%r162, %r270, 1;
	ld.global.u32 	%r163, [%rd26+4];
	st.local.v4.u32 	[%rd2], {%r265, %r266, %r162, %r163};
	{ // callseq 27, 0
	.param .b64 param0;
	st.param.b64 	[param0], %rd28;
	.param .b64 param1;
	st.param.b64 	[param1], %rd11;
	.param .b32 retval0;
	call.uni (retval0), 
	vprintf, 
	(
	param0, 
	param1
	);
	ld.param.b32 	%r164, [retval0];
	} // callseq 27
	add.s32 	%r166, %r270, 2;
	ld.global.u32 	%r167, [%rd26+8];
	st.local.v4.u32 	[%rd2], {%r265, %r266, %r166, %r167};
	{ // callseq 28, 0
	.param .b64 param0;
	st.param.b64 	[param0], %rd28;
	.param .b64 param1;
	st.param.b64 	[param1], %rd11;
	.param .b32 retval0;
	call.uni (retval0), 
	vprintf, 
	(
	param0, 
	param1
	);
	ld.param.b32 	%r168, [retval0];
	} // callseq 28
	add.s32 	%r170, %r270, 3;
	ld.global.u32 	%r171, [%rd26+12];
	st.local.v4.u32 	[%rd2], {%r265, %r266, %r170, %r171};
	{ // callseq 29, 0
	.param .b64 param0;
	st.param.b64 	[param0], %rd28;
	.param .b64 param1;
	st.param.b64 	[param1], %rd11;
	.param .b32 retval0;
	call.uni (retval0), 
	vprintf, 
	(
	param0, 
	param1
	);
	ld.param.b32 	%r172, [retval0];
	} // callseq 29
	add.s32 	%r174, %r270, 4;
	ld.global.u32 	%r175, [%rd26+16];
	st.local.v4.u32 	[%rd2], {%r265, %r266, %r174, %r175};
	{ // callseq 30, 0
	.param .b64 param0;
	st.param.b64 	[param0], %rd28;
	.param .b64 param1;
	st.param.b64 	[param1], %rd11;
	.param .b32 retval0;
	call.uni (retval0), 
	vprintf, 
	(
	param0, 
	param1
	);
	ld.param.b32 	%r176, [retval0];
	} // callseq 30
	add.s32 	%r178, %r270, 5;
	ld.global.u32 	%r179, [%rd26+20];
	st.local.v4.u32 	[%rd2], {%r265, %r266, %r178, %r179};
	{ // callseq 31, 0
	.param .b64 param0;
	st.param.b64 	[param0], %rd28;
	.param .b64 param1;
	st.param.b64 	[param1], %rd11;
	.param .b32 retval0;
	call.uni (retval0), 
	vprintf, 
	(
	param0, 
	param1
	);
	ld.param.b32 	%r180, [retval0];
	} // callseq 31
	add.s32 	%r182, %r270, 6;
	ld.global.u32 	%r183, [%rd26+24];
	st.local.v4.u32 	[%rd2], {%r265, %r266, %r182, %r183};
	{ // callseq 32, 0
	.param .b64 param0;
	st.param.b64 	[param0], %rd28;
	.param .b64 param1;
	st.param.b64 	[param1], %rd11;
	.param .b32 retval0;
	call.uni (retval0), 
	vprintf, 
	(
	param0, 
	param1
	);
	ld.param.b32 	%r184, [retval0];
	} // callseq 32
	add.s32 	%r186, %r270, 7;
	ld.global.u32 	%r187, [%rd26+28];
	st.local.v4.u32 	[%rd2], {%r265, %r266, %r186, %r187};
	{ // callseq 33, 0
	.param .b64 param0;
	st.param.b64 	[param0], %rd28;
	.param .b64 param1;
	st.param.b64 	[param1], %rd11;
	.param .b32 retval0;
	call.uni (retval0), 
	vprintf, 
	(
	param0, 
	param1
	);
	ld.param.b32 	%r188, [retval0];
	} // callseq 33
	add.s32 	%r270, %r270, 8;
$L__BB0_11:
	setp.eq.s32 	%p18, %r7, 0;
	@%p18 bra 	$L__BB0_18;
	add.s32 	%r190, %r7, -1;
	setp.lt.u32 	%p19, %r190, 3;
	@%p19 bra 	$L__BB0_14;
	add.s32 	%r191, %r270, %r13;
	mul.wide.s32 	%rd30, %r191, 4;
	add.s64 	%rd31, %rd1, %rd30;
	ld.global.u32 	%r192, [%rd31];
	st.local.v4.u32 	[%rd2], {%r265, %r266, %r270, %r192};
	cvta.global.u64 	%rd33, %rd36;
	{ // callseq 34, 0
	.param .b64 param0;
	st.param.b64 	[param0], %rd33;
	.param .b64 param1;
	st.param.b64 	[param1], %rd11;
	.param .b32 retval0;
	call.uni (retval0), 
	vprintf, 
	(
	param0, 
	param1
	);
	ld.param.b32 	%r193, [retval0];
	} // callseq 34
	add.s32 	%r195, %r270, 1;
	ld.global.u32 	%r196, [%rd31+4];
	st.local.v4.u32 	[%rd2], {%r265, %r266, %r195, %r196};
	{ // callseq 35, 0
	.param .b64 param0;
	st.param.b64 	[param0], %rd33;
	.param .b64 param1;
	st.param.b64 	[param1], %rd11;
	.param .b32 retval0;
	call.uni (retval0), 
	vprintf, 
	(
	param0, 
	param1
	);
	ld.param.b32 	%r197, [retval0];
	} // callseq 35
	add.s32 	%r199, %r270, 2;
	ld.global.u32 	%r200, [%rd31+8];
	st.local.v4.u32 	[%rd2], {%r265, %r266, %r199, %r200};
	{ // callseq 36, 0
	.param .b64 param0;
	st.param.b64 	[param0], %rd33;
	.param .b64 param1;
	st.param.b64 	[param1], %rd11;
	.param .b32 retval0;
	call.uni (retval0), 
	vprintf, 
	(
	param0, 
	param1
	);
	ld.param.b32 	%r201, [retval0];
	} // callseq 36
	add.s32 	%r203, %r270, 3;
	ld.global.u32 	%r204, [%rd31+12];
	st.local.v4.u32 	[%rd2], {%r265, %r266, %r203, %r204};
	{ // callseq 37, 0
	.param .b64 param0;
	st.param.b64 	[param0], %rd33;
	.param .b64 param1;
	st.param.b64 	[param1], %rd11;
	.param .b32 retval0;
	call.uni (retval0), 
	vprintf, 
	(
	param0, 
	param1
	);
	ld.param.b32 	%r205, [retval0];
	} // callseq 37
	add.s32 	%r270, %r270, 4;
$L__BB0_14:
	setp.eq.s32 	%p20, %r9, 0;
	@%p20 bra 	$L__BB0_18;
	setp.eq.s32 	%p21, %r9, 1;
	add.s32 	%r207, %r270, %r13;
	mul.wide.s32 	%rd35, %r207, 4;
	add.s64 	%rd4, %rd1, %rd35;
	ld.global.u32 	%r208, [%rd4];
	st.local.v4.u32 	[%rd2], {%r265, %r266, %r270, %r208};
	cvta.global.u64 	%rd37, %rd36;
	{ // callseq 38, 0
	.param .b64 param0;
	st.param.b64 	[param0], %rd37;
	.param .b64 param1;
	st.param.b64 	[param1], %rd11;
	.param .b32 retval0;
	call.uni (retval0), 
	vprintf, 
	(
	param0, 
	param1
	);
	ld.param.b32 	%r209, [retval0];
	} // callseq 38
	@%p21 bra 	$L__BB0_18;
	setp.eq.s32 	%p22, %r9, 2;
	add.s32 	%r211, %r270, 1;
	ld.global.u32 	%r212, [%rd4+4];
	st.local.v4.u32 	[%rd2], {%r265, %r266, %r211, %r212};
	cvta.global.u64 	%rd40, %rd36;
	{ // callseq 39, 0
	.param .b64 param0;
	st.param.b64 	[param0], %rd40;
	.param .b64 param1;
	st.param.b64 	[param1], %rd11;
	.param .b32 retval0;
	call.uni (retval0), 
	vprintf, 
	(
	param0, 
	param1
	);
	ld.param.b32 	%r213, [retval0];
	} // callseq 39
	@%p22 bra 	$L__BB0_18;
	add.s32 	%r215, %r270, 2;
	ld.global.u32 	%r216, [%rd4+8];
	st.local.v4.u32 	[%rd2], {%r265, %r266, %r215, %r216};
	cvta.global.u64 	%rd43, %rd36;
	{ // callseq 40, 0
	.param .b64 param0;
	st.param.b64 	[param0], %rd43;
	.param .b64 param1;
	st.param.b64 	[param1], %rd11;
	.param .b32 retval0;
	call.uni (retval0), 
	vprintf, 
	(
	param0, 
	param1
	);
	ld.param.b32 	%r217, [retval0];
	} // callseq 40
$L__BB0_18:
	add.s32 	%r266, %r266, 1;
	setp.ne.s32 	%p23, %r266, %r61;
	@%p23 bra 	$L__BB0_5;
	cvta.global.u64 	%rd46, %rd45;
	{ // callseq 41, 0
	.param .b64 param0;
	st.param.b64 	[param0], %rd46;
	.param .b64 param1;
	st.param.b64 	[param1], 0;
	.param .b32 retval0;
	call.uni (retval0), 
	vprintf, 
	(
	param0, 
	param1
	);
	ld.param.b32 	%r219, [retval0];
	} // callseq 41
	add.s32 	%r265, %r265, 1;
	setp.eq.s32 	%p24, %r265, %r60;
	@%p24 bra 	$L__BB0_32;
	bra.uni 	$L__BB0_4;
$L__BB0_20:
	and.b32  	%r33, %r60, 3;
	setp.lt.u32 	%p10, %r60, 4;
	@%p10 bra 	$L__BB0_23;
	and.b32  	%r34, %r60, 2147483644;
	mov.b32 	%r272, 0;
	mov.u64 	%rd16, $str$1;
$L__BB0_22:
	cvta.global.u64 	%rd17, %rd16;
	{ // callseq 5, 0
	.param .b64 param0;
	st.param.b64 	[param0], %rd17;
	.param .b64 param1;
	st.param.b64 	[param1], 0;
	.param .b32 retval0;
	call.uni (retval0), 
	vprintf, 
	(
	param0, 
	param1
	);
	ld.param.b32 	%r78, [retval0];
	} // callseq 5
	{ // callseq 6, 0
	.param .b64 param0;
	st.param.b64 	[param0], %rd17;
	.param .b64 param1;
	st.param.b64 	[param1], 0;
	.param .b32 retval0;
	call.uni (retval0), 
	vprintf, 
	(
	param0, 
	param1
	);
	ld.param.b32 	%r80, [retval0];
	} // callseq 6
	{ // callseq 7, 0
	.param .b64 param0;
	st.param.b64 	[param0], %rd17;
	.param .b64 param1;
	st.param.b64 	[param1], 0;
	.param .b32 retval0;
	call.uni (retval0), 
	vprintf, 
	(
	param0, 
	param1
	);
	ld.param.b32 	%r82, [retval0];
	} // callseq 7
	{ // callseq 8, 0
	.param .b64 param0;
	st.param.b64 	[param0], %rd17;
	.param .b64 param1;
	st.param.b64 	[param1], 0;
	.param .b32 retval0;
	call.uni (retval0), 
	vprintf, 
	(
	param0, 
	param1
	);
	ld.param.b32 	%r84, [retval0];
	} // callseq 8
	add.s32 	%r272, %r272, 4;
	setp.ne.s32 	%p11, %r272, %r34;
	@%p11 bra 	$L__BB0_22;
$L__BB0_23:
	setp.eq.s32 	%p12, %r33, 0;
	@%p12 bra 	$L__BB0_32;
	mov.b32 	%r273, 0;
	mov.u64 	%rd18, $str$1;
$L__BB0_25:
	.pragma "nounroll";
	cvta.global.u64 	%rd19, %rd18;
	{ // callseq 9, 0
	.param .b64 param0;
	st.param.b64 	[param0], %rd19;
	.param .b64 param1;
	st.param.b64 	[param1], 0;
	.param .b32 retval0;
	call.uni (retval0), 
	vprintf, 
	(
	param0, 
	param1
	);
	ld.param.b32 	%r87, [retval0];
	} // callseq 9
	add.s32 	%r273, %r273, 1;
	setp.eq.s32 	%p13, %r273, %r33;
	@%p13 bra 	$L__BB0_32;
	bra.uni 	$L__BB0_25;
$L__BB0_26:
	and.b32  	%r39, %r60, 3;
	setp.lt.u32 	%p5, %r60, 4;
	@%p5 bra 	$L__BB0_29;
	and.b32  	%r40, %r60, 2147483644;
	mov.b32 	%r274, 0;
	mov.u64 	%rd12, $str$1;
$L__BB0_28:
	cvta.global.u64 	%rd13, %rd12;
	{ // callseq 0, 0
	.param .b64 param0;
	st.param.b64 	[param0], %rd13;
	.param .b64 param1;
	st.param.b64 	[param1], 0;
	.param .b32 retval0;
	call.uni (retval0), 
	vprintf, 
	(
	param0, 
	param1
	);
	ld.param.b32 	%r66, [retval0];
	} // callseq 0
	{ // callseq 1, 0
	.param .b64 param0;
	st.param.b64 	[param0], %rd13;
	.param .b64 param1;
	st.param.b64 	[param1], 0;
	.param .b32 retval0;
	call.uni (retval0), 
	vprintf, 
	(
	param0, 
	param1
	);
	ld.param.b32 	%r68, [retval0];
	} // callseq 1
	{ // callseq 2, 0
	.param .b64 param0;
	st.param.b64 	[param0], %rd13;
	.param .b64 param1;
	st.param.b64 	[param1], 0;
	.param .b32 retval0;
	call.uni (retval0), 
	vprintf, 
	(
	param0, 
	param1
	);
	ld.param.b32 	%r70, [retval0];
	} // callseq 2
	{ // callseq 3, 0
	.param .b64 param0;
	st.param.b64 	[param0], %rd13;
	.param .b64 param1;
	st.param.b64 	[param1], 0;
	.param .b32 retval0;
	call.uni (retval0), 
	vprintf, 
	(
	param0, 
	param1
	);
	ld.param.b32 	%r72, [retval0];
	} // callseq 3
	add.s32 	%r274, %r274, 4;
	setp.ne.s32 	%p6, %r274, %r40;
	@%p6 bra 	$L__BB0_28;
$L__BB0_29:
	setp.eq.s32 	%p7, %r39, 0;
	@%p7 bra 	$L__BB0_32;
	mov.b32 	%r275, 0;
	mov.u64 	%rd14, $str$1;
$L__BB0_31:
	.pragma "nounroll";
	cvta.global.u64 	%rd15, %rd14;
	{ // callseq 4, 0
	.param .b64 param0;
	st.param.b64 	[param0], %rd15;
	.param .b64 param1;
	st.param.b64 	[param1], 0;
	.param .b32 retval0;
	call.uni (retval0), 
	vprintf, 
	(
	param0, 
	param1
	);
	ld.param.b32 	%r75, [retval0];
	} // callseq 4
	add.s32 	%r275, %r275, 1;
	setp.ne.s32 	%p8, %r275, %r39;
	@%p8 bra 	$L__BB0_31;
$L__BB0_32:
	setp.ne.s32 	%p25, %r3, %r5;
	st.local.u32 	[%rd2], %r64;
	mov.u64 	%rd47, $str$2;
	cvta.global.u64 	%rd48, %rd47;
	add.u64 	%rd49, %SP, 0;
	{ // callseq 42, 0
	.param .b64 param0;
	st.param.b64 	[param0], %rd48;
	.param .b64 param1;
	st.param.b64 	[param1], %rd49;
	.param .b32 retval0;
	call.uni (retval0), 
	vprintf, 
	(
	param0, 
	param1
	);
	ld.param.b32 	%r221, [retval0];
	} // callseq 42
	div.s32 	%r45, %r1, %r64;
	mul.lo.s32 	%r223, %r45, %r64;
	sub.s32 	%r46, %r1, %r223;
	@%p25 bra 	$L__BB0_34;
	st.local.v2.u32 	[%rd2], {%r1, %r45};
	st.local.u32 	[%rd2+8], %r46;
	mov.u64 	%rd50, $str$3;
	cvta.global.u64 	%rd51, %rd50;
	{ // callseq 43, 0
	.param .b64 param0;
	st.param.b64 	[param0], %rd51;
	.param .b64 param1;
	st.param.b64 	[param1], %rd49;
	.param .b32 retval0;
	call.uni (retval0), 
	vprintf, 
	(
	param0, 
	param1
	);
	ld.param.b32 	%r224, [retval0];
	} // callseq 43
$L__BB0_34:
	shl.b32 	%r226, %r60, 1;
	add.s32 	%r227, %r226, -1;
	sub.s32 	%r228, 1, %r226;
	mul.lo.s32 	%r229, %r228, %r228;
	shl.b32 	%r230, %r45, 3;
	sub.s32 	%r231, %r229, %r230;
	cvt.rn.f32.s32 	%f1, %r231;
	cvt.rn.f32.s32 	%f2, %r227;
	sqrt.rn.f32 	%f3, %f1;
	sub.f32 	%f4, %f2, %f3;
	mul.f32 	%f5, %f4, 0f3F000000;
	cvt.rmi.f32.f32 	%f6, %f5;
	cvt.rzi.s32.f32 	%r47, %f6;
	sub.s32 	%r232, %r47, %r226;
	add.s32 	%r233, %r232, 3;
	mul.lo.s32 	%r234, %r233, %r47;
	shr.u32 	%r235, %r234, 31;
	add.s32 	%r236, %r234, %r235;
	shr.s32 	%r237, %r236, 1;
	add.s32 	%r48, %r237, %r45;
	add.s32 	%r49, %r48, 1;
	max.s32 	%r239, %r47, %r49;
	setp.lt.s32 	%p26, %r239, %r60;
	@%p26 bra 	$L__BB0_36;
	mov.u64 	%rd53, $str$4;
	cvta.global.u64 	%rd54, %rd53;
	mov.u64 	%rd55, $str$5;
	cvta.global.u64 	%rd56, %rd55;
	mov.u64 	%rd57, __unnamed_1;
	cvta.global.u64 	%rd58, %rd57;
	{ // callseq 44, 0
	.param .b64 param0;
	st.param.b64 	[param0], %rd54;
	.param .b64 param1;
	st.param.b64 	[param1], %rd56;
	.param .b32 param2;
	st.param.b32 	[param2], 96;
	.param .b64 param3;
	st.param.b64 	[param3], %rd58;
	.param .b64 param4;
	st.param.b64 	[param4], 1;
	call.uni 
	__assertfail, 
	(
	param0, 
	param1, 
	param2, 
	param3, 
	param4
	);
	} // callseq 44
$L__BB0_36:
	setp.gt.s32 	%p27, %r47, -1;
	setp.gt.s32 	%p28, %r48, -2;
	and.pred  	%p29, %p27, %p28;
	@%p29 bra 	$L__BB0_38;
	mov.u64 	%rd59, $str$6;
	cvta.global.u64 	%rd60, %rd59;
	mov.u64 	%rd61, $str$5;
	cvta.global.u64 	%rd62, %rd61;
	mov.u64 	%rd63, __unnamed_1;
	cvta.global.u64 	%rd64, %rd63;
	{ // callseq 45, 0
	.param .b64 param0;
	st.param.b64 	[param0], %rd60;
	.param .b64 param1;
	st.param.b64 	[param1], %rd62;
	.param .b32 param2;
	st.param.b32 	[param2], 97;
	.param .b64 param3;
	st.param.b64 	[param3], %rd64;
	.param .b64 param4;
	st.param.b64 	[param4], 1;
	call.uni 
	__assertfail, 
	(
	param0, 
	param1, 
	param2, 
	param3, 
	param4
	);
	} // callseq 45
$L__BB0_38:
	setp.ne.s32 	%p30, %r3, %r5;
	@%p30 bra 	$L__BB0_40;
	mov.b32 	%r240, 0;
	st.local.v2.u32 	[%rd2], {%r240, %r47};
	st.local.u32 	[%rd2+8], %r49;
	mov.u64 	%rd65, $str$7;
	cvta.global.u64 	%rd66, %rd65;
	{ // callseq 46, 0
	.param .b64 param0;
	st.param.b64 	[param0], %rd66;
	.param .b64 param1;
	st.param.b64 	[param1], %rd49;
	.param .b32 retval0;
	call.uni (retval0), 
	vprintf, 
	(
	param0, 
	param1
	);
	ld.param.b32 	%r241, [retval0];
	} // callseq 46
$L__BB0_40:
	setp.ne.s32 	%p31, %r3, %r5;
	div.s32 	%r50, %r46, %r61;
	mul.lo.s32 	%r243, %r50, %r61;
	sub.s32 	%r51, %r46, %r243;
	@%p31 bra 	$L__BB0_42;
	mov.b32 	%r244, 0;
	st.local.v2.u32 	[%rd2], {%r244, %r50};
	st.local.u32 	[%rd2+8], %r51;
	mov.u64 	%rd68, $str$8;
	cvta.global.u64 	%rd69, %rd68;
	{ // callseq 47, 0
	.param .b64 param0;
	st.param.b64 	[param0], %rd69;
	.param .b64 param1;
	st.param.b64 	[param1], %rd49;
	.param .b32 retval0;
	call.uni (retval0), 
	vprintf, 
	(
	param0, 
	param1
	);
	ld.param.b32 	%r245, [retval0];
	} // callseq 47
$L__BB0_42:
	ld.param.u32 	%r264, [_Z3ariPiS_iiiiiiPfS__param_6];
	mul.lo.s32 	%r52, %r47, %r264;
	mul.lo.s32 	%r53, %r49, %r264;
	shl.b32 	%r247, %r62, 2;
	mov.u32 	%r248, shared_mem;
	add.s32 	%r54, %r248, %r247;
	setp.ge.s32 	%p32, %r277, %r62;
	@%p32 bra 	$L__BB0_45;
	mul.lo.s32 	%r249, %r51, %r62;
	cvt.s64.s32 	%rd71, %r249;
	cvt.s64.s32 	%rd72, %r53;
	add.s64 	%rd5, %rd71, %rd72;
	mul.lo.s32 	%r250, %r50, %r62;
	cvt.s64.s32 	%rd73, %r250;
	cvt.s64.s32 	%rd74, %r52;
	add.s64 	%rd6, %rd73, %rd74;
	mov.u32 	%r276, %r277;
$L__BB0_44:
	cvt.s64.s32 	%rd75, %r276;
	add.s64 	%rd76, %rd6, %rd75;
	shl.b64 	%rd77, %rd76, 2;
	add.s64 	%rd78, %rd1, %rd77;
	ld.global.u32 	%r251, [%rd78];
	shl.b32 	%r252, %r276, 2;
	add.s32 	%r254, %r248, %r252;
	st.shared.u32 	[%r254], %r251;
	add.s64 	%rd79, %rd5, %rd75;
	shl.b64 	%rd80, %rd79, 2;
	add.s64 	%rd81, %rd1, %rd80;
	ld.global.u32 	%r255, [%rd81];
	add.s32 	%r256, %r54, %r252;
	st.shared.u32 	[%r256], %r255;
	add.s32 	%r276, %r276, %r2;
	setp.lt.s32 	%p33, %r276, %r62;
	@%p33 bra 	$L__BB0_44;
$L__BB0_45:
	bar.sync 	0;
	setp.eq.s64 	%p34, %rd9, 0;
	@%p34 bra 	$L__BB0_49;
	setp.ge.s32 	%p35, %r277, %r62;
	mul.lo.s32 	%r257, %r1, %r62;
	shl.b32 	%r57, %r257, 1;
	@%p35 bra 	$L__BB0_49;
	cvta.to.global.u64 	%rd7, %rd9;
	cvt.s64.s32 	%rd8, %r57;
	mul.wide.s32 	%rd86, %r62, 4;
$L__BB0_48:
	shl.b32 	%r258, %r277, 2;
	add.s32 	%r260, %r248, %r258;
	ld.shared.u32 	%r261, [%r260];
	cvt.s64.s32 	%rd82, %r277;
	add.s64 	%rd83, %rd8, %rd82;
	shl.b64 	%rd84, %rd83, 2;
	add.s64 	%rd85, %rd7, %rd84;
	st.global.u32 	[%rd85], %r261;
	add.s32 	%r262, %r54, %r258;
	ld.shared.u32 	%r263, [%r262];
	add.s64 	%rd87, %rd85, %rd86;
	st.global.u32 	[%rd87], %r263;
	add.s32 	%r277, %r277, %r2;
	setp.lt.s32 	%p36, %r277, %r62;
	@%p36 bra 	$L__BB0_48;
$L__BB0_49:
	ret;

}


// ===== COMPILED SASS (sm_100) =====

	.target	sm_100

	.elftype	@"ET_EXEC"


//--------------------- .note.nv.tkinfo           --------------------------
	.section	.note.nv.tkinfo,"",@"SHT_NOTE"
	.sectionflags	@"SHF_NOTE_NV_TKINFO"
	.tkinfo
        /*0018*/ 	.word	0x00000002
        /*0030*/ 	.string	""
        /*0030*/ 	.string	"ptxas"
        /*0030*/ 	.string	"Cuda compilation tools, release 13.0, V13.0.88"
        /*0030*/ 	.string	"Build cuda_13.0.r13.0/compiler.36424714_0"
        /*0030*/ 	.string	"-arch sm_100 -m 64 "



//--------------------- .note.nv.cuinfo           --------------------------
	.section	.note.nv.cuinfo,"",@"SHT_NOTE"
	.sectionflags	@"SHF_NOTE_NV_CUINFO"
        /*0018*/ 	.short	0x0002
        /*001a*/ 	.short	0x0064
        /*001c*/ 	.short	0x0082
	.zero		2


//--------------------- .nv.info                  --------------------------
	.section	.nv.info,"",@"SHT_CUDA_INFO"
	.align	4


	//----- nvinfo : EIATTR_REGCOUNT
	.align		4
        /*0000*/ 	.byte	0x04, 0x2f
        /*0002*/ 	.short	(.L_11 - .L_10)
	.align		4
.L_10:
        /*0004*/ 	.word	index@(_Z3ariPiS_iiiiiiPfS_)
        /*0008*/ 	.word	0x00000024


	//----- nvinfo : EIATTR_FRAME_SIZE
	.align		4
.L_11:
        /*000c*/ 	.byte	0x04, 0x11
        /*000e*/ 	.short	(.L_13 - .L_12)
	.align		4
.L_12:
        /*0010*/ 	.word	index@($__internal_0_$__cuda_sm20_sqrt_rn_f32_slowpath)
        /*0014*/ 	.word	0x00000010


	//----- nvinfo : EIATTR_FRAME_SIZE
	.align		4
.L_13:
        /*0018*/ 	.byte	0x04, 0x11
        /*001a*/ 	.short	(.L_15 - .L_14)
	.align		4
.L_14:
        /*001c*/ 	.word	index@(_Z3ariPiS_iiiiiiPfS_)
        /*0020*/ 	.word	0x00000010


	//----- nvinfo : EIATTR_MIN_STACK_SIZE
	.align		4
.L_15:
        /*0024*/ 	.byte	0x04, 0x12
        /*0026*/ 	.short	(.L_17 - .L_16)
	.align		4
.L_16:
        /*0028*/ 	.word	index@(_Z3ariPiS_iiiiiiPfS_)
        /*002c*/ 	.word	0x00000010
.L_17:


//--------------------- .nv.compat                --------------------------
	.section	.nv.compat,"",@"SHT_CUDA_COMPAT_INFO"
	.align	4
        /*0000*/ 	.byte	0x02, 0x09, 0x00, 0x00, 0x02, 0x02, 0x01, 0x00, 0x02, 0x05, 0x05, 0x00, 0x03, 0x07, 0x01, 0x01
        /*0010*/ 	.byte	0x02, 0x03, 0x00, 0x00, 0x02, 0x06, 0x01, 0x00, 0x04, 0x0b, 0x08, 0x00, 0x01, 0x00, 0x00, 0x00
        /*0020*/ 	.byte	0x00, 0x00, 0x00, 0x00


//--------------------- .nv.info._Z3ariPiS_iiiiiiPfS_ --------------------------
	.section	.nv.info._Z3ariPiS_iiiiiiPfS_,"",@"SHT_CUDA_INFO"
	.sectionflags	@""
	.align	4


	//----- nvinfo : EIATTR_CUDA_API_VERSION
	.align		4
        /*0000*/ 	.byte	0x04, 0x37
        /*0002*/ 	.short	(.L_19 - .L_18)
.L_18:
        /*0004*/ 	.word	0x00000082


	//----- nvinfo : EIATTR_KPARAM_INFO
	.align		4
.L_19:
        /*0008*/ 	.byte	0x04, 0x17
        /*000a*/ 	.short	(.L_21 - .L_20)
.L_20:
        /*000c*/ 	.word	0x00000000
        /*0010*/ 	.short	0x0009
        /*0012*/ 	.short	0x0030
        /*0014*/ 	.byte	0x00, 0xf5, 0x21, 0x00


	//----- nvinfo : EIATTR_KPARAM_INFO
	.align		4
.L_21:
        /*0018*/ 	.byte	0x04, 0x17
        /*001a*/ 	.short	(.L_23 - .L_22)
.L_22:
        /*001c*/ 	.word	0x00000000
        /*0020*/ 	.short	0x0008
        /*0022*/ 	.short	0x0028
        /*0024*/ 	.byte	0x00, 0xf5, 0x21, 0x00


	//----- nvinfo : EIATTR_KPARAM_INFO
	.align		4
.L_23:
        /*0028*/ 	.byte	0x04, 0x17
        /*002a*/ 	.short	(.L_25 - .L_24)
.L_24:
        /*002c*/ 	.word	0x00000000
        /*0030*/ 	.short	0x0007
        /*0032*/ 	.short	0x0024
        /*0034*/ 	.byte	0x00, 0xf0, 0x11, 0x00


	//----- nvinfo : EIATTR_KPARAM_INFO
	.align		4
.L_25:
        /*0038*/ 	.byte	0x04, 0x17
        /*003a*/ 	.short	(.L_27 - .L_26)
.L_26:
        /*003c*/ 	.word	0x00000000
        /*0040*/ 	.short	0x0006
        /*0042*/ 	.short	0x0020
        /*0044*/ 	.byte	0x00, 0xf0, 0x11, 0x00


	//----- nvinfo : EIATTR_KPARAM_INFO
	.align		4
.L_27:
        /*0048*/ 	.byte	0x04, 0x17
        /*004a*/ 	.short	(.L_29 - .L_28)
.L_28:
        /*004c*/ 	.word	0x00000000
        /*0050*/ 	.short	0x0005
        /*0052*/ 	.short	0x001c
        /*0054*/ 	.byte	0x00, 0xf0, 0x11, 0x00


	//----- nvinfo : EIATTR_KPARAM_INFO
	.align		4
.L_29:
        /*0058*/ 	.byte	0x04, 0x17
        /*005a*/ 	.short	(.L_31 - .L_30)
.L_30:
        /*005c*/ 	.word	0x00000000
        /*0060*/ 	.short	0x0004
        /*0062*/ 	.short	0x0018
        /*0064*/ 	.byte	0x00, 0xf0, 0x11, 0x00


	//----- nvinfo : EIATTR_KPARAM_INFO
	.align		4
.L_31:
        /*0068*/ 	.byte	0x04, 0x17
        /*006a*/ 	.short	(.L_33 - .L_32)
.L_32:
        /*006c*/ 	.word	0x00000000
        /*0070*/ 	.short	0x0003
        /*0072*/ 	.short	0x0014
        /*0074*/ 	.byte	0x00, 0xf0, 0x11, 0x00


	//----- nvinfo : EIATTR_KPARAM_INFO
	.align		4
.L_33:
        /*0078*/ 	.byte	0x04, 0x17
        /*007a*/ 	.short	(.L_35 - .L_34)
.L_34:
        /*007c*/ 	.word	0x00000000
        /*0080*/ 	.short	0x0002
        /*0082*/ 	.short	0x0010
        /*0084*/ 	.byte	0x00, 0xf0, 0x11, 0x00


	//----- nvinfo : EIATTR_KPARAM_INFO
	.align		4
.L_35:
        /*0088*/ 	.byte	0x04, 0x17
        /*008a*/ 	.short	(.L_37 - .L_36)
.L_36:
        /*008c*/ 	.word	0x00000000
        /*0090*/ 	.short	0x0001
        /*0092*/ 	.short	0x0008
        /*0094*/ 	.byte	0x00, 0xf5, 0x21, 0x00


	//----- nvinfo : EIATTR_KPARAM_INFO
	.align		4
.L_37:
        /*0098*/ 	.byte	0x04, 0x17
        /*009a*/ 	.short	(.L_39 - .L_38)
.L_38:
        /*009c*/ 	.word	0x00000000
        /*00a0*/ 	.short	0x0000
        /*00a2*/ 	.short	0x0000
        /*00a4*/ 	.byte	0x00, 0xf5, 0x21, 0x00


	//----- nvinfo : EIATTR_SPARSE_MMA_MASK
	.align		4
.L_39:
        /*00a8*/ 	.byte	0x03, 0x50
        /*00aa*/ 	.short	0x0000


	//----- nvinfo : EIATTR_MAXREG_COUNT
	.align		4
        /*00ac*/ 	.byte	0x03, 0x1b
        /*00ae*/ 	.short	0x00ff


	//----- nvinfo : EIATTR_NUM_BARRIERS
	.align		4
        /*00b0*/ 	.byte	0x02, 0x4c
        /*00b2*/ 	.byte	0x01
	.zero		1


	//----- nvinfo : EIATTR_EXTERNS
	.align		4
        /*00b4*/ 	.byte	0x04, 0x0f
        /*00b6*/ 	.short	(.L_41 - .L_40)


	//   ....[0]....
	.align		4
.L_40:
        /*00b8*/ 	.word	index@(vprintf)


	//   ....[1]....
	.align		4
        /*00bc*/ 	.word	index@(__assertfail)


	//----- nvinfo : EIATTR_MERCURY_ISA_VERSION
	.align		4
.L_41:
        /*00c0*/ 	.byte	0x03, 0x5f
        /*00c2*/ 	.short	0x0101


	//----- nvinfo : EIATTR_VRC_CTA_INIT_COUNT
	.align		4
        /*00c4*/ 	.byte	0x02, 0x4a
	.zero		1
	.zero		1


	//----- nvinfo : EIATTR_SYSCALL_OFFSETS
	.align		4
        /*00c8*/ 	.byte	0x04, 0x46
        /*00ca*/ 	.short	(.L_43 - .L_42)


	//   ....[0]....
.L_42:
        /*00cc*/ 	.word	0x00000340


	//   ....[1]....
        /*00d0*/ 	.word	0x00000450


	//   ....[2]....
        /*00d4*/ 	.word	0x00000520


	//   ....[3]....
        /*00d8*/ 	.word	0x000005f0


	//   ....[4]....
        /*00dc*/ 	.word	0x000006c0


	//   ....[5]....
        /*00e0*/ 	.word	0x00000790


	//   ....[6]....
        /*00e4*/ 	.word	0x00000860


	//   ....[7]....
        /*00e8*/ 	.word	0x00000930


	//   ....[8]....
        /*00ec*/ 	.word	0x00000a00


	//   ....[9]....
        /*00f0*/ 	.word	0x00000ad0


	//   ....[10]....
        /*00f4*/ 	.word	0x00000ba0


	//   ....[11]....
        /*00f8*/ 	.word	0x00000c70


	//   ....[12]....
        /*00fc*/ 	.word	0x00000d40


	//   ....[13]....
        /*0100*/ 	.word	0x00000e10


	//   ....[14]....
        /*0104*/ 	.word	0x00000ee0


	//   ....[15]....
        /*0108*/ 	.word	0x00000fb0


	//   ....[16]....
        /*010c*/ 	.word	0x00001160


	//   ....[17]....
        /*0110*/ 	.word	0x00001240


	//   ....[18]....
        /*0114*/ 	.word	0x00001310


	//   ....[19]....
        /*0118*/ 	.word	0x000013e0


	//   ....[20]....
        /*011c*/ 	.word	0x000014b0


	//   ....[21]....
        /*0120*/ 	.word	0x00001580


	//   ....[22]....
        /*0124*/ 	.word	0x00001650


	//   ....[23]....
        /*0128*/ 	.word	0x00001720


	//   ....[24]....
        /*012c*/ 	.word	0x00001880


	//   ....[25]....
        /*0130*/ 	.word	0x00001960


	//   ....[26]....
        /*0134*/ 	.word	0x00001a30


	//   ....[27]....
        /*0138*/ 	.word	0x00001b00


	//   ....[28]....
        /*013c*/ 	.word	0x00001c30


	//   ....[29]....
        /*0140*/ 	.word	0x00001d50


	//   ....[30]....
        /*0144*/ 	.word	0x00001e20


	//   ....[31]....
        /*0148*/ 	.word	0x00001ef0


	//   ....[32]....
        /*014c*/ 	.word	0x00002060


	//   ....[33]....
        /*0150*/ 	.word	0x000020d0


	//   ....[34]....
        /*0154*/ 	.word	0x00002140


	//   ....[35]....
        /*0158*/ 	.word	0x000021b0


	//   ....[36]....
        /*015c*/ 	.word	0x000022a0


	//   ....[37]....
        /*0160*/ 	.word	0x00002400


	//   ....[38]....
        /*0164*/ 	.word	0x00002470


	//   ....[39]....
        /*0168*/ 	.word	0x000024e0


	//   ....[40]....
        /*016c*/ 	.word	0x00002550


	//   ....[41]....
        /*0170*/ 	.word	0x00002660


	//   ....[42]....
        /*0174*/ 	.word	0x00002790


	//   ....[43]....
        /*0178*/ 	.word	0x00002a10


	//   ....[44]....
        /*017c*/ 	.word	0x00002d40


	//   ....[45]....
        /*0180*/ 	.word	0x00002e90


	//   ....[46]....
        /*0184*/ 	.word	0x00002fc0


	//   ....[47]....
        /*0188*/ 	.word	0x00003270


	//----- nvinfo : EIATTR_EXIT_INSTR_OFFSETS
	.align		4
.L_43:
        /*018c*/ 	.byte	0x04, 0x1c
        /*018e*/ 	.short	(.L_45 - .L_44)


	//   ....[0]....
.L_44:
        /*0190*/ 	.word	0x00003540


	//   ....[1]....
        /*0194*/ 	.word	0x00003560


	//   ....[2]....
        /*0198*/ 	.word	0x00003680


	//----- nvinfo : EIATTR_CRS_STACK_SIZE
	.align		4
.L_45:
        /*019c*/ 	.byte	0x04, 0x1e
        /*019e*/ 	.short	(.L_47 - .L_46)
.L_46:
        /*01a0*/ 	.word	0x00000000


	//----- nvinfo : EIATTR_CBANK_PARAM_SIZE
	.align		4
.L_47:
        /*01a4*/ 	.byte	0x03, 0x19
        /*01a6*/ 	.short	0x0038


	//----- nvinfo : EIATTR_PARAM_CBANK
	.align		4
        /*01a8*/ 	.byte	0x04, 0x0a
        /*01aa*/ 	.short	(.L_49 - .L_48)
	.align		4
.L_48:
        /*01ac*/ 	.word	index@(.nv.constant0._Z3ariPiS_iiiiiiPfS_)
        /*01b0*/ 	.short	0x0380
        /*01b2*/ 	.short	0x0038


	//----- nvinfo : EIATTR_SW_WAR
	.align		4
.L_49:
        /*01b4*/ 	.byte	0x04, 0x36
        /*01b6*/ 	.short	(.L_51 - .L_50)
.L_50:
        /*01b8*/ 	.word	0x00000008
.L_51:


//--------------------- .nv.callgraph             --------------------------
	.section	.nv.callgraph,"",@"SHT_CUDA_CALLGRAPH"
	.align	4
	.sectionentsize	8
	.align		4
        /*0000*/ 	.word	0x00000000
	.align		4
        /*0004*/ 	.word	0xffffffff
	.align		4
        /*0008*/ 	.word	index@(_Z3ariPiS_iiiiiiPfS_)
	.align		4
        /*000c*/ 	.word	index@(__assertfail)
	.align		4
        /*0010*/ 	.word	index@(_Z3ariPiS_iiiiiiPfS_)
	.align		4
        /*0014*/ 	.word	index@(vprintf)
	.align		4
        /*0018*/ 	.word	0x00000000
	.align		4
        /*001c*/ 	.word	0xfffffffe
	.align		4
        /*0020*/ 	.word	0x00000000
	.align		4
        /*0024*/ 	.word	0xfffffffd
	.align		4
        /*0028*/ 	.word	0x00000000
	.align		4
        /*002c*/ 	.word	0xfffffffc


//--------------------- .nv.constant4             --------------------------
	.section	.nv.constant4,"a",@progbits
	.align	8
	.align		8
.nv.constant4:
        /*0000*/ 	.dword	vprintf
	.align		8
        /*0008*/ 	.dword	__assertfail
	.align		8
        /*0010*/ 	.dword	__unnamed_1
	.align		8
        /*0018*/ 	.dword	$str
	.align		8
        /*0020*/ 	.dword	$str$1
	.align		8
        /*0028*/ 	.dword	$str$2
	.align		8
        /*0030*/ 	.dword	$str$3
	.align		8
        /*0038*/ 	.dword	$str$4
	.align		8
        /*0040*/ 	.dword	$str$5
	.align		8
        /*0048*/ 	.dword	$str$6
	.align		8
        /*0050*/ 	.dword	$str$7
	.align		8
        /*0058*/ 	.dword	$str$8


//--------------------- .text._Z3ariPiS_iiiiiiPfS_ --------------------------
	.section	.text._Z3ariPiS_iiiiiiPfS_,"ax",@progbits
	.align	128
        .global         _Z3ariPiS_iiiiiiPfS_
        .type           _Z3ariPiS_iiiiiiPfS_,@function
        .size           _Z3ariPiS_iiiiiiPfS_,(.L_x_80 - _Z3ariPiS_iiiiiiPfS_)
        .other          _Z3ariPiS_iiiiiiPfS_,@"STO_CUDA_ENTRY STV_DEFAULT"
_Z3ariPiS_iiiiiiPfS_:
.text._Z3ariPiS_iiiiiiPfS_:
[----:B------:R-:W0:Y:S01]  /*0000*/  LDC R1, c[0x0][0x37c] ;  /* 0x0000df00ff017b82 */ /* 0x000e220000000800 */
[----:B------:R-:W1:Y:S07]  /*0010*/  S2R R25, SR_TID.X ;  /* 0x0000000000197919 */ /* 0x000e6e0000002100 */
[----:B------:R-:W2:Y:S01]  /*0020*/  LDC R19, c[0x0][0x394] ;  /* 0x0000e500ff137b82 */ /* 0x000ea20000000800 */
[----:B------:R-:W3:Y:S01]  /*0030*/  LDCU UR5, c[0x0][0x2fc] ;  /* 0x00005f80ff0577ac */ /* 0x000ee20008000800 */
[----:B0-----:R-:W-:Y:S01]  /*0040*/  VIADD R1, R1, 0xfffffff0 ;  /* 0xfffffff001017836 */ /* 0x001fe20000000000 */
[----:B------:R-:W0:Y:S01]  /*0050*/  S2R R22, SR_CTAID.X ;  /* 0x0000000000167919 */ /* 0x000e220000002500 */
[----:B------:R-:W-:Y:S01]  /*0060*/  BSSY.RECONVERGENT B9, `(.L_x_0) ;  /* 0x0000263000097945 */ /* 0x000fe20003800200 */
[----:B------:R-:W0:Y:S01]  /*0070*/  LDCU UR38, c[0x0][0x360] ;  /* 0x00006c00ff2677ac */ /* 0x000e220008000800 */
[----:B------:R-:W4:Y:S01]  /*0080*/  LDCU UR4, c[0x0][0x2f8] ;  /* 0x00005f00ff0477ac */ /* 0x000f220008000800 */
[----:B------:R-:W0:Y:S01]  /*0090*/  LDCU.64 UR36, c[0x0][0x358] ;  /* 0x00006b00ff2477ac */ /* 0x000e220008000a00 */
[----:B--2---:R-:W-:-:S02]  /*00a0*/  ISETP.GE.AND P0, PT, R19, 0x1, PT ;  /* 0x000000011300780c */ /* 0x004fc40003f06270 */
[----:B----4-:R-:W-:Y:S01]  /*00b0*/  IADD3 R24, P1, PT, R1, UR4, RZ ;  /* 0x0000000401187c10 */ /* 0x010fe2000ff3e0ff */
[----:B-1----:R-:W-:-:S04]  /*00c0*/  IMAD.MOV R3, RZ, RZ, -R25 ;  /* 0x000000ffff037224 */ /* 0x002fc800078e0a19 */
[----:B---3--:R-:W-:Y:S02]  /*00d0*/  IMAD.X R2, RZ, RZ, UR5, P1 ;  /* 0x00000005ff027e24 */ /* 0x008fe400088e06ff */
[----:B0-----:R-:W-:-:S05]  /*00e0*/  IMAD R0, R22, UR38, RZ ;  /* 0x0000002616007c24 */ /* 0x001fca000f8e02ff */
[----:B------:R-:W-:-:S13]  /*00f0*/  ISETP.NE.OR P0, PT, R0, R3, !P0 ;  /* 0x000000030000720c */ /* 0x000fda0004705670 */
[----:B------:R-:W-:Y:S05]  /*0100*/  @P0 BRA `(.L_x_1) ;  /* 0x0000002400600947 */ /* 0x000fea0003800000 */
[----:B------:R-:W0:Y:S02]  /*0110*/  LDCU UR4, c[0x0][0x398] ;  /* 0x00007300ff0477ac */ /* 0x000e240008000800 */
[----:B0-----:R-:W-:-:S09]  /*0120*/  UISETP.GE.AND UP0, UPT, UR4, 0x1, UPT ;  /* 0x000000010400788c */ /* 0x001fd2000bf06270 */
[----:B------:R-:W-:Y:S05]  /*0130*/  BRA.U !UP0, `(.L_x_2) ;  /* 0x0000002108707547 */ /* 0x000fea000b800000 */
[----:B------:R-:W0:Y:S02]  /*0140*/  LDC R23, c[0x0][0x39c] ;  /* 0x0000e700ff177b82 */ /* 0x000e240000000800 */
[----:B0-----:R-:W-:-:S13]  /*0150*/  ISETP.GE.AND P0, PT, R23, 0x1, PT ;  /* 0x000000011700780c */ /* 0x001fda0003f06270 */
[----:B------:R-:W-:Y:S05]  /*0160*/  @!P0 BRA `(.L_x_3) ;  /* 0x0000001c007c8947 */ /* 0x000fea0003800000 */
[----:B------:R-:W0:Y:S01]  /*0170*/  LDC.64 R30, c[0x0][0x380] ;  /* 0x0000e000ff1e7b82 */ /* 0x000e220000000a00 */
[----:B------:R-:W-:Y:S01]  /*0180*/  BSSY.RECONVERGENT B8, `(.L_x_4) ;  /* 0x00001dc000087945 */ /* 0x000fe20003800200 */
[C---:B------:R-:W-:Y:S01]  /*0190*/  LOP3.LUT R29, R23.reuse, 0x7ffffff0, RZ, 0xc0, !PT ;  /* 0x7ffffff0171d7812 */ /* 0x040fe200078ec0ff */
[----:B------:R-:W-:Y:S01]  /*01a0*/  IMAD.MOV.U32 R16, RZ, RZ, RZ ;  /* 0x000000ffff107224 */ /* 0x000fe200078e00ff */
[----:B------:R-:W-:Y:S02]  /*01b0*/  LOP3.LUT R23, R23, 0x3, RZ, 0xc0, !PT ;  /* 0x0000000317177812 */ /* 0x000fe400078ec0ff */
[----:B0-----:R-:W-:-:S04]  /*01c0*/  IADD3 R30, P0, PT, R30, 0x20, RZ ;  /* 0x000000201e1e7810 */ /* 0x001fc80007f1e0ff */
[----:B------:R-:W-:-:S09]  /*01d0*/  IADD3.X R31, PT, PT, RZ, R31, RZ, P0, !PT ;  /* 0x0000001fff1f7210 */ /* 0x000fd200007fe4ff */
.L_x_44:
[----:B------:R-:W-:Y:S01]  /*01e0*/  BSSY.RECONVERGENT B7, `(.L_x_5) ;  /* 0x00001c9000077945 */ /* 0x000fe20003800200 */
[----:B------:R-:W-:-:S07]  /*01f0*/  IMAD.MOV.U32 R17, RZ, RZ, RZ ;  /* 0x000000ffff117224 */ /* 0x000fce00078e00ff */
.L_x_42:
[----:B------:R-:W0:Y:S01]  /*0200*/  LDCU.64 UR4, c[0x0][0x398] ;  /* 0x00007300ff0477ac */ /* 0x000e220008000a00 */
[----:B------:R-:W-:Y:S01]  /*0210*/  IMAD.MOV.U32 R18, RZ, RZ, RZ ;  /* 0x000000ffff127224 */ /* 0x000fe200078e00ff */
[----:B0-----:R-:W-:Y:S01]  /*0220*/  UISETP.GE.U32.AND UP0, UPT, UR5, 0x10, UPT ;  /* 0x000000100500788c */ /* 0x001fe2000bf06070 */
[----:B------:R-:W-:-:S04]  /*0230*/  IMAD R27, R16, UR4, R17 ;  /* 0x00000004101b7c24 */ /* 0x000fc8000f8e0211 */
[----:B------:R-:W-:-:S04]  /*0240*/  IMAD R27, R27, UR5, RZ ;  /* 0x000000051b1b7c24 */ /* 0x000fc8000f8e02ff */
[----:B------:R-:W-:Y:S05]  /*0250*/  BRA.U !UP0, `(.L_x_6) ;  /* 0x0000000d08707547 */ /* 0x000fea000b800000 */
[----:B------:R-:W-:Y:S01]  /*0260*/  BSSY.RECONVERGENT B6, `(.L_x_7) ;  /* 0x00000da000067945 */ /* 0x000fe20003800200 */
[----:B------:R-:W-:Y:S01]  /*0270*/  MOV R26, R27 ;  /* 0x0000001b001a7202 */ /* 0x000fe20000000f00 */
[----:B------:R-:W-:-:S07]  /*0280*/  IMAD.MOV.U32 R18, RZ, RZ, RZ ;  /* 0x000000ffff127224 */ /* 0x000fce00078e00ff */
.L_x_24:
[----:B------:R-:W-:Y:S01]  /*0290*/  IMAD.WIDE R10, R26, 0x4, R30 ;  /* 0x000000041a0a7825 */ /* 0x000fe200078e021e */
[----:B------:R-:W-:Y:S01]  /*02a0*/  MOV R8, 0x0 ;  /* 0x0000000000087802 */ /* 0x000fe20000000f00 */
[----:B------:R-:W0:Y:S03]  /*02b0*/  LDCU.64 UR4, c[0x4][0x18] ;  /* 0x01000300ff0477ac */ /* 0x000e260008000a00 */
[----:B------:R-:W2:Y:S01]  /*02c0*/  LDG.E R19, desc[UR36][R10.64+-0x20] ;  /* 0xffffe0240a137981 */ /* 0x000ea2000c1e1900 */
[----:B------:R-:W-:Y:S01]  /*02d0*/  MOV R6, R24 ;  /* 0x0000001800067202 */ /* 0x000fe20000000f00 */
[----:B------:R-:W1:Y:S01]  /*02e0*/  LDC.64 R8, c[0x4][R8] ;  /* 0x0100000008087b82 */ /* 0x000e620000000a00 */
[----:B------:R-:W-:Y:S02]  /*02f0*/  IMAD.MOV.U32 R7, RZ, RZ, R2 ;  /* 0x000000ffff077224 */ /* 0x000fe400078e0002 */
[----:B0-----:R-:W-:-:S02]  /*0300*/  IMAD.U32 R4, RZ, RZ, UR4 ;  /* 0x00000004ff047e24 */ /* 0x001fc4000f8e00ff */
[----:B------:R-:W-:Y:S01]  /*0310*/  IMAD.U32 R5, RZ, RZ, UR5 ;  /* 0x00000005ff057e24 */ /* 0x000fe2000f8e00ff */
[----:B-12---:R0:W-:Y:S06]  /*0320*/  STL.128 [R1], R16 ;  /* 0x0000001001007387 */ /* 0x0061ec0000100c00 */
[----:B------:R-:W-:-:S07]  /*0330*/  LEPC R20, `(.L_x_8) ;  /* 0x000000001014794e */ /* 0x000fce0000000000 */
[----:B0-----:R-:W-:Y:S05]  /*0340*/  CALL.ABS.NOINC R8 ;  /* 0x0000000008007343 */ /* 0x001fea0003c00000 */
.L_x_8:
[----:B------:R-:W-:Y:S02]  /*0350*/  IMAD.MOV.U32 R32, RZ, RZ, R30 ;  /* 0x000000ffff207224 */ /* 0x000fe400078e001e */
[----:B------:R-:W-:Y:S01]  /*0360*/  IMAD.MOV.U32 R33, RZ, RZ, R31 ;  /* 0x000000ffff217224 */ /* 0x000fe200078e001f */
[----:B------:R-:W-:Y:S01]  /*0370*/  IADD3 R10, PT, PT, R18, 0x1, RZ ;  /* 0x00000001120a7810 */ /* 0x000fe20007ffe0ff */
[----:B------:R-:W-:Y:S01]  /*0380*/  IMAD.MOV.U32 R8, RZ, RZ, R16 ;  /* 0x000000ffff087224 */ /* 0x000fe200078e0010 */
[----:B------:R-:W-:Y:S01]  /*0390*/  MOV R19, 0x0 ;  /* 0x0000000000137802 */ /* 0x000fe20000000f00 */
[----:B------:R-:W-:Y:S01]  /*03a0*/  IMAD.WIDE R32, R26, 0x4, R32 ;  /* 0x000000041a207825 */ /* 0x000fe200078e0220 */
[----:B------:R-:W0:Y:S04]  /*03b0*/  LDCU.64 UR4, c[0x4][0x18] ;  /* 0x01000300ff0477ac */ /* 0x000e280008000a00 */
[----:B------:R-:W2:Y:S01]  /*03c0*/  LDG.E R11, desc[UR36][R32.64+-0x1c] ;  /* 0xffffe424200b7981 */ /* 0x000ea2000c1e1900 */
[----:B------:R-:W-:Y:S01]  /*03d0*/  IMAD.MOV.U32 R9, RZ, RZ, R17 ;  /* 0x000000ffff097224 */ /* 0x000fe200078e0011 */
[----:B------:R1:W3:Y:S01]  /*03e0*/  LDC.64 R12, c[0x4][R19] ;  /* 0x01000000130c7b82 */ /* 0x0002e20000000a00 */
[----:B------:R-:W-:-:S02]  /*03f0*/  IMAD.MOV.U32 R6, RZ, RZ, R24 ;  /* 0x000000ffff067224 */ /* 0x000fc400078e0018 */
[----:B------:R-:W-:Y:S02]  /*0400*/  IMAD.MOV.U32 R7, RZ, RZ, R2 ;  /* 0x000000ffff077224 */ /* 0x000fe400078e0002 */
[----:B0-----:R-:W-:Y:S01]  /*0410*/  IMAD.U32 R4, RZ, RZ, UR4 ;  /* 0x00000004ff047e24 */ /* 0x001fe2000f8e00ff */
[----:B------:R-:W-:Y:S01]  /*0420*/  MOV R5, UR5 ;  /* 0x0000000500057c02 */ /* 0x000fe20008000f00 */
[----:B--23--:R1:W-:Y:S06]  /*0430*/  STL.128 [R1], R8 ;  /* 0x0000000801007387 */ /* 0x00c3ec0000100c00 */
[----:B------:R-:W-:-:S07]  /*0440*/  LEPC R20, `(.L_x_9) ;  /* 0x000000001014794e */ /* 0x000fce0000000000 */
[----:B-1----:R-:W-:Y:S05]  /*0450*/  CALL.ABS.NOINC R12 ;  /* 0x000000000c007343 */ /* 0x002fea0003c00000 */
.L_x_9:
[----:B------:R-:W2:Y:S01]  /*0460*/  LDG.E R11, desc[UR36][R32.64+-0x18] ;  /* 0xffffe824200b7981 */ /* 0x000ea2000c1e1900 */
[----:B------:R-:W-:Y:S01]  /*0470*/  VIADD R10, R18, 0x2 ;  /* 0x00000002120a7836 */ /* 0x000fe20000000000 */
[----:B------:R-:W-:Y:S01]  /*0480*/  MOV R8, R16 ;  /* 0x0000001000087202 */ /* 0x000fe20000000f00 */
[----:B------:R-:W-:Y:S01]  /*0490*/  IMAD.MOV.U32 R9, RZ, RZ, R17 ;  /* 0x000000ffff097224 */ /* 0x000fe200078e0011 */
[----:B------:R0:W1:Y:S01]  /*04a0*/  LDC.64 R12, c[0x4][R19] ;  /* 0x01000000130c7b82 */ /* 0x0000620000000a00 */
[----:B------:R-:W3:Y:S01]  /*04b0*/  LDCU.64 UR4, c[0x4][0x18] ;  /* 0x01000300ff0477ac */ /* 0x000ee20008000a00 */
[----:B------:R-:W-:Y:S01]  /*04c0*/  MOV R6, R24 ;  /* 0x0000001800067202 */ /* 0x000fe20000000f00 */
[----:B------:R-:W-:Y:S02]  /*04d0*/  IMAD.MOV.U32 R7, RZ, RZ, R2 ;  /* 0x000000ffff077224 */ /* 0x000fe400078e0002 */
[----:B---3--:R-:W-:Y:S02]  /*04e0*/  IMAD.U32 R4, RZ, RZ, UR4 ;  /* 0x00000004ff047e24 */ /* 0x008fe4000f8e00ff */
[----:B------:R-:W-:Y:S01]  /*04f0*/  IMAD.U32 R5, RZ, RZ, UR5 ;  /* 0x00000005ff057e24 */ /* 0x000fe2000f8e00ff */
[----:B-12---:R0:W-:Y:S06]  /*0500*/  STL.128 [R1], R8 ;  /* 0x0000000801007387 */ /* 0x0061ec0000100c00 */
[----:B------:R-:W-:-:S07]  /*0510*/  LEPC R20, `(.L_x_10) ;  /* 0x000000001014794e */ /* 0x000fce0000000000 */
[----:B0-----:R-:W-:Y:S05]  /*0520*/  CALL.ABS.NOINC R12 ;  /* 0x000000000c007343 */ /* 0x001fea0003c00000 */
.L_x_10:
[----:B------:R-:W2:Y:S01]  /*0530*/  LDG.E R11, desc[UR36][R32.64+-0x14] ;  /* 0xffffec24200b7981 */ /* 0x000ea2000c1e1900 */
[----:B------:R-:W-:Y:S01]  /*0540*/  VIADD R10, R18, 0x3 ;  /* 0x00000003120a7836 */ /* 0x000fe20000000000 */
[----:B------:R-:W-:Y:S01]  /*0550*/  MOV R9, R17 ;  /* 0x0000001100097202 */ /* 0x000fe20000000f00 */
[----:B------:R-:W-:Y:S01]  /*0560*/  IMAD.MOV.U32 R8, RZ, RZ, R16 ;  /* 0x000000ffff087224 */ /* 0x000fe200078e0010 */
[----:B------:R0:W1:Y:S01]  /*0570*/  LDC.64 R12, c[0x4][R19] ;  /* 0x01000000130c7b82 */ /* 0x0000620000000a00 */
[----:B------:R-:W3:Y:S01]  /*0580*/  LDCU.64 UR4, c[0x4][0x18] ;  /* 0x01000300ff0477ac */ /* 0x000ee20008000a00 */
[----:B------:R-:W-:Y:S01]  /*0590*/  IMAD.MOV.U32 R6, RZ, RZ, R24 ;  /* 0x000000ffff067224 */ /* 0x000fe200078e0018 */
[----:B------:R-:W-:Y:S01]  /*05a0*/  MOV R7, R2 ;  /* 0x0000000200077202 */ /* 0x000fe20000000f00 */
[----:B---3--:R-:W-:Y:S02]  /*05b0*/  IMAD.U32 R4, RZ, RZ, UR4 ;  /* 0x00000004ff047e24 */ /* 0x008fe4000f8e00ff */
[----:B------:R-:W-:Y:S01]  /*05c0*/  IMAD.U32 R5, RZ, RZ, UR5 ;  /* 0x00000005ff057e24 */ /* 0x000fe2000f8e00ff */
[----:B-12---:R0:W-:Y:S06]  /*05d0*/  STL.128 [R1], R8 ;  /* 0x0000000801007387 */ /* 0x0061ec0000100c00 */
[----:B------:R-:W-:-:S07]  /*05e0*/  LEPC R20, `(.L_x_11) ;  /* 0x000000001014794e */ /* 0x000fce0000000000 */
[----:B0-----:R-:W-:Y:S05]  /*05f0*/  CALL.ABS.NOINC R12 ;  /* 0x000000000c007343 */ /* 0x001fea0003c00000 */
.L_x_11:
[----:B------:R-:W2:Y:S01]  /*0600*/  LDG.E R11, desc[UR36][R32.64+-0x10] ;  /* 0xfffff024200b7981 */ /* 0x000ea2000c1e1900 */
[----:B------:R-:W-:Y:S01]  /*0610*/  VIADD R10, R18, 0x4 ;  /* 0x00000004120a7836 */ /* 0x000fe20000000000 */
[----:B------:R0:W1:Y:S01]  /*0620*/  LDC.64 R12, c[0x4][R19] ;  /* 0x01000000130c7b82 */ /* 0x0000620000000a00 */
[----:B------:R-:W-:Y:S01]  /*0630*/  IMAD.MOV.U32 R8, RZ, RZ, R16 ;  /* 0x000000ffff087224 */ /* 0x000fe200078e0010 */
[----:B------:R-:W3:Y:S01]  /*0640*/  LDCU.64 UR4, c[0x4][0x18] ;  /* 0x01000300ff0477ac */ /* 0x000ee20008000a00 */
[----:B------:R-:W-:Y:S02]  /*0650*/  IMAD.MOV.U32 R9, RZ, RZ, R17 ;  /* 0x000000ffff097224 */ /* 0x000fe400078e0011 */
[----:B------:R-:W-:Y:S02]  /*0660*/  IMAD.MOV.U32 R6, RZ, RZ, R24 ;  /* 0x000000ffff067224 */ /* 0x000fe400078e0018 */
[----:B------:R-:W-:Y:S01]  /*0670*/  IMAD.MOV.U32 R7, RZ, RZ, R2 ;  /* 0x000000ffff077224 */ /* 0x000fe200078e0002 */
[----:B---3--:R-:W-:Y:S01]  /*0680*/  MOV R4, UR4 ;  /* 0x0000000400047c02 */ /* 0x008fe20008000f00 */
[----:B------:R-:W-:Y:S01]  /*0690*/  IMAD.U32 R5, RZ, RZ, UR5 ;  /* 0x00000005ff057e24 */ /* 0x000fe2000f8e00ff */
[----:B-12---:R0:W-:Y:S06]  /*06a0*/  STL.128 [R1], R8 ;  /* 0x0000000801007387 */ /* 0x0061ec0000100c00 */
[----:B------:R-:W-:-:S07]  /*06b0*/  LEPC R20, `(.L_x_12) ;  /* 0x000000001014794e */ /* 0x000fce0000000000 */
[----:B0-----:R-:W-:Y:S05]  /*06c0*/  CALL.ABS.NOINC R12 ;  /* 0x000000000c007343 */ /* 0x001fea0003c00000 */
.L_x_12:
[----:B------:R-:W2:Y:S01]  /*06d0*/  LDG.E R11, desc[UR36][R32.64+-0xc] ;  /* 0xfffff424200b7981 */ /* 0x000ea2000c1e1900 */
[----:B------:R-:W-:Y:S01]  /*06e0*/  IADD3 R10, PT, PT, R18, 0x5, RZ ;  /* 0x00000005120a7810 */ /* 0x000fe20007ffe0ff */
[----:B------:R-:W-:Y:S01]  /*06f0*/  IMAD.MOV.U32 R8, RZ, RZ, R16 ;  /* 0x000000ffff087224 */ /* 0x000fe200078e0010 */
[----:B------:R0:W1:Y:S01]  /*0700*/  LDC.64 R12, c[0x4][R19] ;  /* 0x01000000130c7b82 */ /* 0x0000620000000a00 */
[----:B------:R-:W-:Y:S01]  /*0710*/  IMAD.MOV.U32 R9, RZ, RZ, R17 ;  /* 0x000000ffff097224 */ /* 0x000fe200078e0011 */
[----:B------:R-:W3:Y:S01]  /*0720*/  LDCU.64 UR4, c[0x4][0x18] ;  /* 0x01000300ff0477ac */ /* 0x000ee20008000a00 */
[----:B------:R-:W-:Y:S02]  /*0730*/  IMAD.MOV.U32 R6, RZ, RZ, R24 ;  /* 0x000000ffff067224 */ /* 0x000fe400078e0018 */
[----:B------:R-:W-:Y:S02]  /*0740*/  IMAD.MOV.U32 R7, RZ, RZ, R2 ;  /* 0x000000ffff077224 */ /* 0x000fe400078e0002 */
[----:B---3--:R-:W-:Y:S01]  /*0750*/  IMAD.U32 R4, RZ, RZ, UR4 ;  /* 0x00000004ff047e24 */ /* 0x008fe2000f8e00ff */
[----:B------:R-:W-:Y:S01]  /*0760*/  MOV R5, UR5 ;  /* 0x0000000500057c02 */ /* 0x000fe20008000f00 */
[----:B-12---:R0:W-:Y:S06]  /*0770*/  STL.128 [R1], R8 ;  /* 0x0000000801007387 */ /* 0x0061ec0000100c00 */
[----:B------:R-:W-:-:S07]  /*0780*/  LEPC R20, `(.L_x_13) ;  /* 0x000000001014794e */ /* 0x000fce0000000000 */
[----:B0-----:R-:W-:Y:S05]  /*0790*/  CALL.ABS.NOINC R12 ;  /* 0x000000000c007343 */ /* 0x001fea0003c00000 */
.L_x_13:
        /* <DEDUP_REMOVED lines=13> */
.L_x_14:
        /* <DEDUP_REMOVED lines=13> */
.L_x_15:
        /* <DEDUP_REMOVED lines=13> */
.L_x_16:
        /* <DEDUP_REMOVED lines=13> */
.L_x_17:
        /* <DEDUP_REMOVED lines=13> */
.L_x_18:
        /* <DEDUP_REMOVED lines=13> */
.L_x_19:
        /* <DEDUP_REMOVED lines=13> */
.L_x_20:
        /* <DEDUP_REMOVED lines=13> */
.L_x_21:
[----:B------:R-:W2:Y:S01]  /*0e20*/  LDG.E R11, desc[UR36][R32.64+0x18] ;  /* 0x00001824200b7981 */ /* 0x000ea2000c1e1900 */
[----:B------:R-:W-:Y:S01]  /*0e30*/  IADD3 R10, PT, PT, R18, 0xe, RZ ;  /* 0x0000000e120a7810 */ /* 0x000fe20007ffe0ff */
[----:B------:R-:W-:Y:S01]  /*0e40*/  IMAD.MOV.U32 R8, RZ, RZ, R16 ;  /* 0x000000ffff087224 */ /* 0x000fe200078e0010 */
[----:B------:R0:W1:Y:S01]  /*0e50*/  LDC.64 R12, c[0x4][R19] ;  /* 0x01000000130c7b82 */ /* 0x0000620000000a00 */
[----:B------:R-:W-:Y:S01]  /*0e60*/  IMAD.MOV.U32 R9, RZ, RZ, R17 ;  /* 0x000000ffff097224 */ /* 0x000fe200078e0011 */
[----:B------:R-:W3:Y:S01]  /*0e70*/  LDCU.64 UR4, c[0x4][0x18] ;  /* 0x01000300ff0477ac */ /* 0x000ee20008000a00 */
[----:B------:R-:W-:Y:S01]  /*0e80*/  IMAD.MOV.U32 R6, RZ, RZ, R24 ;  /* 0x000000ffff067224 */ /* 0x000fe200078e0018 */
[----:B------:R-:W-:Y:S02]  /*0e90*/  MOV R7, R2 ;  /* 0x0000000200077202 */ /* 0x000fe40000000f00 */
[----:B---3--:R-:W-:Y:S01]  /*0ea0*/  MOV R4, UR4 ;  /* 0x0000000400047c02 */ /* 0x008fe20008000f00 */
[----:B------:R-:W-:Y:S01]  /*0eb0*/  IMAD.U32 R5, RZ, RZ, UR5 ;  /* 0x00000005ff057e24 */ /* 0x000fe2000f8e00ff */
[----:B-12---:R0:W-:Y:S06]  /*0ec0*/  STL.128 [R1], R8 ;  /* 0x0000000801007387 */ /* 0x0061ec0000100c00 */
[----:B------:R-:W-:-:S07]  /*0ed0*/  LEPC R20, `(.L_x_22) ;  /* 0x000000001014794e */ /* 0x000fce0000000000 */
[----:B0-----:R-:W-:Y:S05]  /*0ee0*/  CALL.ABS.NOINC R12 ;  /* 0x000000000c007343 */ /* 0x001fea0003c00000 */
.L_x_22:
        /* <DEDUP_REMOVED lines=13> */
.L_x_23:
[----:B------:R-:W-:Y:S01]  /*0fc0*/  VIADD R18, R18, 0x10 ;  /* 0x0000001012127836 */ /* 0x000fe20000000000 */
[----:B------:R-:W-:-:S04]  /*0fd0*/  IADD3 R26, PT, PT, R26, 0x10, RZ ;  /* 0x000000101a1a7810 */ /* 0x000fc80007ffe0ff */
[----:B------:R-:W-:-:S13]  /*0fe0*/  ISETP.NE.AND P0, PT, R18, R29, PT ;  /* 0x0000001d1200720c */ /* 0x000fda0003f05270 */
[----:B------:R-:W-:Y:S05]  /*0ff0*/  @P0 BRA `(.L_x_24) ;  /* 0xfffffff000a40947 */ /* 0x000fea000383ffff */
[----:B------:R-:W-:Y:S05]  /*1000*/  BSYNC.RECONVERGENT B6 ;  /* 0x0000000000067941 */ /* 0x000fea0003800200 */
.L_x_7:
[----:B------:R-:W-:-:S07]  /*1010*/  IMAD.MOV.U32 R18, RZ, RZ, R29 ;  /* 0x000000ffff127224 */ /* 0x000fce00078e001d */
.L_x_6:
[----:B------:R-:W0:Y:S02]  /*1020*/  LDCU UR4, c[0x0][0x39c] ;  /* 0x00007380ff0477ac */ /* 0x000e240008000800 */
[----:B0-----:R-:W-:-:S04]  /*1030*/  ULOP3.LUT UR4, UR4, 0xf, URZ, 0xc0, !UPT ;  /* 0x0000000f04047892 */ /* 0x001fc8000f8ec0ff */
[----:B------:R-:W-:-:S09]  /*1040*/  UISETP.NE.AND UP0, UPT, UR4, URZ, UPT ;  /* 0x000000ff0400728c */ /* 0x000fd2000bf05270 */
[----:B------:R-:W-:Y:S05]  /*1050*/  BRA.U !UP0, `(.L_x_25) ;  /* 0x0000000d08747547 */ /* 0x000fea000b800000 */
[----:B------:R-:W-:-:S04]  /*1060*/  UIADD3 UR4, UPT, UPT, UR4, -0x1, URZ ;  /* 0xffffffff04047890 */ /* 0x000fc8000fffe0ff */
[----:B------:R-:W-:-:S09]  /*1070*/  UISETP.GE.U32.AND UP0, UPT, UR4, 0x7, UPT ;  /* 0x000000070400788c */ /* 0x000fd2000bf06070 */
[----:B------:R-:W-:Y:S05]  /*1080*/  BRA.U !UP0, `(.L_x_26) ;  /* 0x0000000508ac7547 */ /* 0x000fea000b800000 */
[----:B------:R-:W0:Y:S01]  /*1090*/  LDC.64 R32, c[0x0][0x380] ;  /* 0x0000e000ff207b82 */ /* 0x000e220000000a00 */
[----:B------:R-:W-:Y:S01]  /*10a0*/  IMAD.IADD R3, R27, 0x1, R18 ;  /* 0x000000011b037824 */ /* 0x000fe200078e0212 */
[----:B------:R-:W-:Y:S01]  /*10b0*/  MOV R8, 0x0 ;  /* 0x0000000000087802 */ /* 0x000fe20000000f00 */
[----:B------:R-:W1:Y:S02]  /*10c0*/  LDCU.64 UR4, c[0x4][0x18] ;  /* 0x01000300ff0477ac */ /* 0x000e640008000a00 */
[----:B0-----:R-:W-:-:S05]  /*10d0*/  IMAD.WIDE R32, R3, 0x4, R32 ;  /* 0x0000000403207825 */ /* 0x001fca00078e0220 */
[----:B------:R-:W2:Y:S01]  /*10e0*/  LDG.E R19, desc[UR36][R32.64] ;  /* 0x0000002420137981 */ /* 0x000ea2000c1e1900 */
[----:B------:R-:W0:Y:S01]  /*10f0*/  LDC.64 R8, c[0x4][R8] ;  /* 0x0100000008087b82 */ /* 0x000e220000000a00 */
[----:B-1----:R-:W-:Y:S01]  /*1100*/  MOV R4, UR4 ;  /* 0x0000000400047c02 */ /* 0x002fe20008000f00 */
[----:B------:R-:W-:Y:S01]  /*1110*/  IMAD.U32 R5, RZ, RZ, UR5 ;  /* 0x00000005ff057e24 */ /* 0x000fe2000f8e00ff */
[----:B------:R-:W-:Y:S01]  /*1120*/  MOV R7, R2 ;  /* 0x0000000200077202 */ /* 0x000fe20000000f00 */
[----:B------:R-:W-:Y:S01]  /*1130*/  IMAD.MOV.U32 R6, RZ, RZ, R24 ;  /* 0x000000ffff067224 */ /* 0x000fe200078e0018 */
[----:B0-2---:R1:W-:Y:S06]  /*1140*/  STL.128 [R1], R16 ;  /* 0x0000001001007387 */ /* 0x0053ec0000100c00 */
[----:B------:R-:W-:-:S07]  /*1150*/  LEPC R20, `(.L_x_27) ;  /* 0x000000001014794e */ /* 0x000fce0000000000 */
[----:B-1----:R-:W-:Y:S05]  /*1160*/  CALL.ABS.NOINC R8 ;  /* 0x0000000008007343 */ /* 0x002fea0003c00000 */
.L_x_27:
[----:B------:R-:W2:Y:S01]  /*1170*/  LDG.E R11, desc[UR36][R32.64+0x4] ;  /* 0x00000424200b7981 */ /* 0x000ea2000c1e1900 */
[----:B------:R-:W-:Y:S01]  /*1180*/  VIADD R10, R18, 0x1 ;  /* 0x00000001120a7836 */ /* 0x000fe20000000000 */
[----:B------:R-:W-:Y:S01]  /*1190*/  MOV R9, R17 ;  /* 0x0000001100097202 */ /* 0x000fe20000000f00 */
[----:B------:R-:W-:Y:S01]  /*11a0*/  IMAD.MOV.U32 R8, RZ, RZ, R16 ;  /* 0x000000ffff087224 */ /* 0x000fe200078e0010 */
[----:B------:R-:W-:Y:S01]  /*11b0*/  MOV R19, 0x0 ;  /* 0x0000000000137802 */ /* 0x000fe20000000f00 */
[----:B------:R-:W0:Y:S01]  /*11c0*/  LDCU.64 UR4, c[0x4][0x18] ;  /* 0x01000300ff0477ac */ /* 0x000e220008000a00 */
[----:B------:R-:W-:Y:S01]  /*11d0*/  MOV R6, R24 ;  /* 0x0000001800067202 */ /* 0x000fe20000000f00 */
[----:B------:R-:W-:Y:S01]  /*11e0*/  IMAD.MOV.U32 R7, RZ, RZ, R2 ;  /* 0x000000ffff077224 */ /* 0x000fe200078e0002 */
[----:B------:R1:W3:Y:S01]  /*11f0*/  LDC.64 R12, c[0x4][R19] ;  /* 0x01000000130c7b82 */ /* 0x0002e20000000a00 */
[----:B0-----:R-:W-:Y:S02]  /*1200*/  IMAD.U32 R4, RZ, RZ, UR4 ;  /* 0x00000004ff047e24 */ /* 0x001fe4000f8e00ff */
[----:B------:R-:W-:Y:S01]  /*1210*/  IMAD.U32 R5, RZ, RZ, UR5 ;  /* 0x00000005ff057e24 */ /* 0x000fe2000f8e00ff */
[----:B--23--:R1:W-:Y:S06]  /*1220*/  STL.128 [R1], R8 ;  /* 0x0000000801007387 */ /* 0x00c3ec0000100c00 */
[----:B------:R-:W-:-:S07]  /*1230*/  LEPC R20, `(.L_x_28) ;  /* 0x000000001014794e */ /* 0x000fce0000000000 */
[----:B-1----:R-:W-:Y:S05]  /*1240*/  CALL.ABS.NOINC R12 ;  /* 0x000000000c007343 */ /* 0x002fea0003c00000 */
.L_x_28:
[----:B------:R-:W2:Y:S01]  /*1250*/  LDG.E R11, desc[UR36][R32.64+0x8] ;  /* 0x00000824200b7981 */ /* 0x000ea2000c1e1900 */
[----:B------:R-:W-:Y:S01]  /*1260*/  VIADD R10, R18, 0x2 ;  /* 0x00000002120a7836 */ /* 0x000fe20000000000 */
[----:B------:R-:W-:Y:S01]  /*1270*/  MOV R8, R16 ;  /* 0x0000001000087202 */ /* 0x000fe20000000f00 */
[----:B------:R-:W-:Y:S01]  /*1280*/  IMAD.MOV.U32 R9, RZ, RZ, R17 ;  /* 0x000000ffff097224 */ /* 0x000fe200078e0011 */
[----:B------:R0:W1:Y:S01]  /*1290*/  LDC.64 R12, c[0x4][R19] ;  /* 0x01000000130c7b82 */ /* 0x0000620000000a00 */
        /* <DEDUP_REMOVED lines=8> */
.L_x_29:
        /* <DEDUP_REMOVED lines=13> */
.L_x_30:
        /* <DEDUP_REMOVED lines=13> */
.L_x_31:
        /* <DEDUP_REMOVED lines=13> */
.L_x_32:
        /* <DEDUP_REMOVED lines=13> */
.L_x_33:
        /* <DEDUP_REMOVED lines=13> */
.L_x_34:
[----:B------:R-:W-:-:S07]  /*1730*/  VIADD R18, R18, 0x8 ;  /* 0x0000000812127836 */ /* 0x000fce0000000000 */
.L_x_26:
        /* <DEDUP_REMOVED lines=8> */
[----:B------:R-:W-:Y:S01]  /*17c0*/  IADD3 R3, PT, PT, R27, R18, RZ ;  /* 0x000000121b037210 */ /* 0x000fe20007ffe0ff */
[----:B------:R-:W1:Y:S04]  /*17d0*/  LDCU.64 UR4, c[0x4][0x18] ;  /* 0x01000300ff0477ac */ /* 0x000e680008000a00 */
[----:B0-----:R-:W-:-:S05]  /*17e0*/  IMAD.WIDE R32, R3, 0x4, R32 ;  /* 0x0000000403207825 */ /* 0x001fca00078e0220 */
[----:B------:R-:W2:Y:S01]  /*17f0*/  LDG.E R19, desc[UR36][R32.64] ;  /* 0x0000002420137981 */ /* 0x000ea2000c1e1900 */
[----:B------:R-:W-:Y:S01]  /*1800*/  MOV R8, 0x0 ;  /* 0x0000000000087802 */ /* 0x000fe20000000f00 */
[----:B-1----:R-:W-:Y:S01]  /*1810*/  IMAD.U32 R4, RZ, RZ, UR4 ;  /* 0x00000004ff047e24 */ /* 0x002fe2000f8e00ff */
[----:B------:R-:W-:Y:S01]  /*1820*/  MOV R6, R24 ;  /* 0x0000001800067202 */ /* 0x000fe20000000f00 */
[----:B------:R-:W-:Y:S02]  /*1830*/  IMAD.U32 R5, RZ, RZ, UR5 ;  /* 0x00000005ff057e24 */ /* 0x000fe4000f8e00ff */
[----:B------:R-:W-:Y:S01]  /*1840*/  IMAD.MOV.U32 R7, RZ, RZ, R2 ;  /* 0x000000ffff077224 */ /* 0x000fe200078e0002 */
[----:B------:R-:W0:Y:S02]  /*1850*/  LDC.64 R8, c[0x4][R8] ;  /* 0x0100000008087b82 */ /* 0x000e240000000a00 */
[----:B0-2---:R1:W-:Y:S04]  /*1860*/  STL.128 [R1], R16 ;  /* 0x0000001001007387 */ /* 0x0053e80000100c00 */
[----:B------:R-:W-:-:S07]  /*1870*/  LEPC R20, `(.L_x_36) ;  /* 0x000000001014794e */ /* 0x000fce0000000000 */
[----:B-1----:R-:W-:Y:S05]  /*1880*/  CALL.ABS.NOINC R8 ;  /* 0x0000000008007343 */ /* 0x002fea0003c00000 */
.L_x_36:
[----:B------:R-:W2:Y:S01]  /*1890*/  LDG.E R11, desc[UR36][R32.64+0x4] ;  /* 0x00000424200b7981 */ /* 0x000ea2000c1e1900 */
[----:B------:R-:W-:Y:S01]  /*18a0*/  VIADD R10, R18, 0x1 ;  /* 0x00000001120a7836 */ /* 0x000fe20000000000 */
[----:B------:R-:W-:Y:S01]  /*18b0*/  MOV R8, R16 ;  /* 0x0000001000087202 */ /* 0x000fe20000000f00 */
[----:B------:R-:W-:Y:S01]  /*18c0*/  IMAD.MOV.U32 R9, RZ, RZ, R17 ;  /* 0x000000ffff097224 */ /* 0x000fe200078e0011 */
[----:B------:R-:W-:Y:S01]  /*18d0*/  MOV R19, 0x0 ;  /* 0x0000000000137802 */ /* 0x000fe20000000f00 */
[----:B------:R-:W0:Y:S01]  /*18e0*/  LDCU.64 UR4, c[0x4][0x18] ;  /* 0x01000300ff0477ac */ /* 0x000e220008000a00 */
[----:B------:R-:W-:Y:S02]  /*18f0*/  IMAD.MOV.U32 R6, RZ, RZ, R24 ;  /* 0x000000ffff067224 */ /* 0x000fe400078e0018 */
[----:B------:R1:W3:Y:S01]  /*1900*/  LDC.64 R12, c[0x4][R19] ;  /* 0x01000000130c7b82 */ /* 0x0002e20000000a00 */
[----:B------:R-:W-:Y:S02]  /*1910*/  IMAD.MOV.U32 R7, RZ, RZ, R2 ;  /* 0x000000ffff077224 */ /* 0x000fe400078e0002 */
[----:B0-----:R-:W-:Y:S01]  /*1920*/  IMAD.U32 R4, RZ, RZ, UR4 ;  /* 0x00000004ff047e24 */ /* 0x001fe2000f8e00ff */
[----:B------:R-:W-:Y:S01]  /*1930*/  MOV R5, UR5 ;  /* 0x0000000500057c02 */ /* 0x000fe20008000f00 */
[----:B--23--:R1:W-:Y:S06]  /*1940*/  STL.128 [R1], R8 ;  /* 0x0000000801007387 */ /* 0x00c3ec0000100c00 */
[----:B------:R-:W-:-:S07]  /*1950*/  LEPC R20, `(.L_x_37) ;  /* 0x000000001014794e */ /* 0x000fce0000000000 */
[----:B-1----:R-:W-:Y:S05]  /*1960*/  CALL.ABS.NOINC R12 ;  /* 0x000000000c007343 */ /* 0x002fea0003c00000 */
.L_x_37:
        /* <DEDUP_REMOVED lines=13> */
.L_x_38:
        /* <DEDUP_REMOVED lines=13> */
.L_x_39:
[----:B------:R-:W-:-:S07]  /*1b10*/  VIADD R18, R18, 0x4 ;  /* 0x0000000412127836 */ /* 0x000fce0000000000 */
.L_x_35:
[----:B------:R-:W-:-:S13]  /*1b20*/  ISETP.NE.AND P0, PT, R23, RZ, PT ;  /* 0x000000ff1700720c */ /* 0x000fda0003f05270 */
[----:B------:R-:W-:Y:S05]  /*1b30*/  @!P0 BRA `(.L_x_25) ;  /* 0x0000000000bc8947 */ /* 0x000fea0003800000 */
[----:B------:R-:W0:Y:S01]  /*1b40*/  LDC.64 R32, c[0x0][0x380] ;  /* 0x0000e000ff207b82 */ /* 0x000e220000000a00 */
[----:B------:R-:W-:Y:S01]  /*1b50*/  IADD3 R27, PT, PT, R27, R18, RZ ;  /* 0x000000121b1b7210 */ /* 0x000fe20007ffe0ff */
[----:B------:R-:W1:Y:S04]  /*1b60*/  LDCU.64 UR4, c[0x4][0x18] ;  /* 0x01000300ff0477ac */ /* 0x000e680008000a00 */
[----:B0-----:R-:W-:-:S05]  /*1b70*/  IMAD.WIDE R32, R27, 0x4, R32 ;  /* 0x000000041b207825 */ /* 0x001fca00078e0220 */
[----:B------:R-:W2:Y:S01]  /*1b80*/  LDG.E R19, desc[UR36][R32.64] ;  /* 0x0000002420137981 */ /* 0x000ea2000c1e1900 */
[----:B------:R-:W-:Y:S01]  /*1b90*/  MOV R8, 0x0 ;  /* 0x0000000000087802 */ /* 0x000fe20000000f00 */
[----:B-1----:R-:W-:Y:S01]  /*1ba0*/  IMAD.U32 R4, RZ, RZ, UR4 ;  /* 0x00000004ff047e24 */ /* 0x002fe2000f8e00ff */
[----:B------:R-:W-:Y:S01]  /*1bb0*/  ISETP.NE.AND P0, PT, R23, 0x1, PT ;  /* 0x000000011700780c */ /* 0x000fe20003f05270 */
[----:B------:R-:W-:Y:S01]  /*1bc0*/  IMAD.U32 R5, RZ, RZ, UR5 ;  /* 0x00000005ff057e24 */ /* 0x000fe2000f8e00ff */
[----:B------:R-:W-:Y:S01]  /*1bd0*/  MOV R6, R24 ;  /* 0x0000001800067202 */ /* 0x000fe20000000f00 */
[----:B------:R-:W-:Y:S01]  /*1be0*/  IMAD.MOV.U32 R7, RZ, RZ, R2 ;  /* 0x000000ffff077224 */ /* 0x000fe200078e0002 */
[----:B------:R-:W0:Y:S01]  /*1bf0*/  LDC.64 R8, c[0x4][R8] ;  /* 0x0100000008087b82 */ /* 0x000e220000000a00 */
[----:B------:R-:W-:Y:S01]  /*1c00*/  P2R R0, PR, RZ, 0x1 ;  /* 0x00000001ff007803 */ /* 0x000fe20000000000 */
[----:B0-2---:R1:W-:Y:S07]  /*1c10*/  STL.128 [R1], R16 ;  /* 0x0000001001007387 */ /* 0x0053ee0000100c00 */
[----:B------:R-:W-:-:S07]  /*1c20*/  LEPC R20, `(.L_x_40) ;  /* 0x000000001014794e */ /* 0x000fce0000000000 */
[----:B-1----:R-:W-:Y:S05]  /*1c30*/  CALL.ABS.NOINC R8 ;  /* 0x0000000008007343 */ /* 0x002fea0003c00000 */
.L_x_40:
[----:B------:R-:W-:-:S13]  /*1c40*/  ISETP.NE.AND P6, PT, R23, 0x1, PT ;  /* 0x000000011700780c */ /* 0x000fda0003fc5270 */
[----:B------:R-:W-:Y:S05]  /*1c50*/  @!P6 BRA `(.L_x_25) ;  /* 0x000000000074e947 */ /* 0x000fea0003800000 */
[----:B------:R-:W2:Y:S01]  /*1c60*/  LDG.E R11, desc[UR36][R32.64+0x4] ;  /* 0x00000424200b7981 */ /* 0x000ea2000c1e1900 */
[----:B------:R-:W-:Y:S01]  /*1c70*/  VIADD R10, R18, 0x1 ;  /* 0x00000001120a7836 */ /* 0x000fe20000000000 */
[----:B------:R-:W-:Y:S01]  /*1c80*/  MOV R8, R16 ;  /* 0x0000001000087202 */ /* 0x000fe20000000f00 */
[----:B------:R-:W-:Y:S01]  /*1c90*/  IMAD.MOV.U32 R9, RZ, RZ, R17 ;  /* 0x000000ffff097224 */ /* 0x000fe200078e0011 */
[----:B------:R-:W-:Y:S01]  /*1ca0*/  MOV R26, 0x0 ;  /* 0x00000000001a7802 */ /* 0x000fe20000000f00 */
[----:B------:R-:W0:Y:S01]  /*1cb0*/  LDCU.64 UR4, c[0x4][0x18] ;  /* 0x01000300ff0477ac */ /* 0x000e220008000a00 */
[----:B------:R-:W-:Y:S01]  /*1cc0*/  ISETP.NE.AND P0, PT, R23, 0x2, PT ;  /* 0x000000021700780c */ /* 0x000fe20003f05270 */
[----:B------:R-:W-:Y:S01]  /*1cd0*/  IMAD.MOV.U32 R6, RZ, RZ, R24 ;  /* 0x000000ffff067224 */ /* 0x000fe200078e0018 */
[----:B------:R1:W3:Y:S01]  /*1ce0*/  LDC.64 R12, c[0x4][R26] ;  /* 0x010000001a0c7b82 */ /* 0x0002e20000000a00 */
[----:B------:R-:W-:Y:S01]  /*1cf0*/  IMAD.MOV.U32 R7, RZ, RZ, R2 ;  /* 0x000000ffff077224 */ /* 0x000fe200078e0002 */
[----:B------:R-:W-:Y:S01]  /*1d00*/  P2R R0, PR, RZ, 0x1 ;  /* 0x00000001ff007803 */ /* 0x000fe20000000000 */
[----:B0-----:R-:W-:Y:S01]  /*1d10*/  IMAD.U32 R4, RZ, RZ, UR4 ;  /* 0x00000004ff047e24 */ /* 0x001fe2000f8e00ff */
[----:B------:R-:W-:Y:S01]  /*1d20*/  MOV R5, UR5 ;  /* 0x0000000500057c02 */ /* 0x000fe20008000f00 */
[----:B--23--:R1:W-:Y:S06]  /*1d30*/  STL.128 [R1], R8 ;  /* 0x0000000801007387 */ /* 0x00c3ec0000100c00 */
[----:B------:R-:W-:-:S07]  /*1d40*/  LEPC R20, `(.L_x_41) ;  /* 0x000000001014794e */ /* 0x000fce0000000000 */
[----:B-1----:R-:W-:Y:S05]  /*1d50*/  CALL.ABS.NOINC R12 ;  /* 0x000000000c007343 */ /* 0x002fea0003c00000 */
.L_x_41:
[----:B------:R-:W-:-:S13]  /*1d60*/  ISETP.NE.AND P6, PT, R23, 0x2, PT ;  /* 0x000000021700780c */ /* 0x000fda0003fc5270 */
[----:B------:R-:W-:Y:S05]  /*1d70*/  @!P6 BRA `(.L_x_25) ;  /* 0x00000000002ce947 */ /* 0x000fea0003800000 */
[----:B------:R-:W2:Y:S01]  /*1d80*/  LDG.E R19, desc[UR36][R32.64+0x8] ;  /* 0x0000082420137981 */ /* 0x000ea2000c1e1900 */
[----:B------:R-:W-:Y:S01]  /*1d90*/  IADD3 R18, PT, PT, R18, 0x2, RZ ;  /* 0x0000000212127810 */ /* 0x000fe20007ffe0ff */
[----:B------:R-:W0:Y:S01]  /*1da0*/  LDC.64 R26, c[0x4][R26] ;  /* 0x010000001a1a7b82 */ /* 0x000e220000000a00 */
[----:B------:R-:W1:Y:S01]  /*1db0*/  LDCU.64 UR4, c[0x4][0x18] ;  /* 0x01000300ff0477ac */ /* 0x000e620008000a00 */
[----:B------:R-:W-:Y:S01]  /*1dc0*/  MOV R6, R24 ;  /* 0x0000001800067202 */ /* 0x000fe20000000f00 */
[----:B------:R-:W-:Y:S02]  /*1dd0*/  IMAD.MOV.U32 R7, RZ, RZ, R2 ;  /* 0x000000ffff077224 */ /* 0x000fe400078e0002 */
[----:B-1----:R-:W-:Y:S02]  /*1de0*/  IMAD.U32 R4, RZ, RZ, UR4 ;  /* 0x00000004ff047e24 */ /* 0x002fe4000f8e00ff */
[----:B------:R-:W-:Y:S01]  /*1df0*/  IMAD.U32 R5, RZ, RZ, UR5 ;  /* 0x00000005ff057e24 */ /* 0x000fe2000f8e00ff */
[----:B0-2---:R1:W-:Y:S06]  /*1e00*/  STL.128 [R1], R16 ;  /* 0x0000001001007387 */ /* 0x0053ec0000100c00 */
[----:B------:R-:W-:-:S07]  /*1e10*/  LEPC R20, `(.L_x_25) ;  /* 0x000000001014794e */ /* 0x000fce0000000000 */
[----:B-1----:R-:W-:Y:S05]  /*1e20*/  CALL.ABS.NOINC R26 ;  /* 0x000000001a007343 */ /* 0x002fea0003c00000 */
.L_x_25:
[----:B------:R-:W0:Y:S01]  /*1e30*/  LDCU UR4, c[0x0][0x398] ;  /* 0x00007300ff0477ac */ /* 0x000e220008000800 */
[----:B------:R-:W-:-:S05]  /*1e40*/  VIADD R17, R17, 0x1 ;  /* 0x0000000111117836 */ /* 0x000fca0000000000 */
[----:B0-----:R-:W-:-:S13]  /*1e50*/  ISETP.NE.AND P0, PT, R17, UR4, PT ;  /* 0x0000000411007c0c */ /* 0x001fda000bf05270 */
[----:B------:R-:W-:Y:S05]  /*1e60*/  @P0 BRA `(.L_x_42) ;  /* 0xffffffe000e40947 */ /* 0x000fea000383ffff */
[----:B------:R-:W-:Y:S05]  /*1e70*/  BSYNC.RECONVERGENT B7 ;  /* 0x0000000000077941 */ /* 0x000fea0003800200 */
.L_x_5:
[----:B------:R-:W-:Y:S01]  /*1e80*/  MOV R0, 0x0 ;  /* 0x0000000000007802 */ /* 0x000fe20000000f00 */
[----:B------:R-:W0:Y:S01]  /*1e90*/  LDCU.64 UR4, c[0x4][0x20] ;  /* 0x01000400ff0477ac */ /* 0x000e220008000a00 */
[----:B------:R-:W-:Y:S02]  /*1ea0*/  CS2R R6, SRZ ;  /* 0x0000000000067805 */ /* 0x000fe4000001ff00 */
[----:B------:R1:W2:Y:S01]  /*1eb0*/  LDC.64 R8, c[0x4][R0] ;  /* 0x0100000000087b82 */ /* 0x0002a20000000a00 */
[----:B0-----:R-:W-:Y:S01]  /*1ec0*/  MOV R4, UR4 ;  /* 0x0000000400047c02 */ /* 0x001fe20008000f00 */
[----:B-1----:R-:W-:-:S07]  /*1ed0*/  IMAD.U32 R5, RZ, RZ, UR5 ;  /* 0x00000005ff057e24 */ /* 0x002fce000f8e00ff */
[----:B------:R-:W-:-:S07]  /*1ee0*/  LEPC R20, `(.L_x_43) ;  /* 0x000000001014794e */ /* 0x000fce0000000000 */
[----:B--2---:R-:W-:Y:S05]  /*1ef0*/  CALL.ABS.NOINC R8 ;  /* 0x0000000008007343 */ /* 0x004fea0003c00000 */
.L_x_43:
[----:B------:R-:W0:Y:S01]  /*1f00*/  LDCU UR4, c[0x0][0x394] ;  /* 0x00007280ff0477ac */ /* 0x000e220008000800 */
[----:B------:R-:W-:-:S05]  /*1f10*/  VIADD R16, R16, 0x1 ;  /* 0x0000000110107836 */ /* 0x000fca0000000000 */
[----:B0-----:R-:W-:-:S13]  /*1f20*/  ISETP.NE.AND P0, PT, R16, UR4, PT ;  /* 0x0000000410007c0c */ /* 0x001fda000bf05270 */
[----:B------:R-:W-:Y:S05]  /*1f30*/  @P0 BRA `(.L_x_44) ;  /* 0xffffffe000a80947 */ /* 0x000fea000383ffff */
[----:B------:R-:W-:Y:S05]  /*1f40*/  BSYNC.RECONVERGENT B8 ;  /* 0x0000000000087941 */ /* 0x000fea0003800200 */
.L_x_4:
[----:B------:R-:W-:Y:S05]  /*1f50*/  BRA `(.L_x_1) ;  /* 0x0000000400cc7947 */ /* 0x000fea0003800000 */
.L_x_3:
[C---:B------:R-:W-:Y:S02]  /*1f60*/  ISETP.GE.U32.AND P0, PT, R19.reuse, 0x4, PT ;  /* 0x000000041300780c */ /* 0x040fe40003f06070 */
[----:B------:R-:W-:-:S11]  /*1f70*/  LOP3.LUT R18, R19, 0x3, RZ, 0xc0, !PT ;  /* 0x0000000313127812 */ /* 0x000fd600078ec0ff */
[----:B------:R-:W-:Y:S05]  /*1f80*/  @!P0 BRA `(.L_x_45) ;  /* 0x0000000000988947 */ /* 0x000fea0003800000 */
[----:B------:R-:W-:Y:S01]  /*1f90*/  HFMA2 R26, -RZ, RZ, 0, 0 ;  /* 0x00000000ff1a7431 */ /* 0x000fe200000001ff */
[----:B------:R-:W-:Y:S01]  /*1fa0*/  BSSY.RECONVERGENT B6, `(.L_x_45) ;  /* 0x0000024000067945 */ /* 0x000fe20003800200 */
[----:B------:R-:W-:-:S07]  /*1fb0*/  LOP3.LUT R19, R19, 0x7ffffffc, RZ, 0xc0, !PT ;  /* 0x7ffffffc13137812 */ /* 0x000fce00078ec0ff */
.L_x_50:
[----:B------:R-:W-:Y:S01]  /*1fc0*/  MOV R16, 0x0 ;  /* 0x0000000000107802 */ /* 0x000fe20000000f00 */
[----:B------:R-:W0:Y:S01]  /*1fd0*/  LDCU.64 UR4, c[0x4][0x20] ;  /* 0x01000400ff0477ac */ /* 0x000e220008000a00 */
[----:B------:R-:W-:Y:S01]  /*1fe0*/  VIADD R26, R26, 0x4 ;  /* 0x000000041a1a7836 */ /* 0x000fe20000000000 */
[----:B------:R-:W-:Y:S01]  /*1ff0*/  CS2R R6, SRZ ;  /* 0x0000000000067805 */ /* 0x000fe2000001ff00 */
[----:B------:R1:W2:Y:S03]  /*2000*/  LDC.64 R8, c[0x4][R16] ;  /* 0x0100000010087b82 */ /* 0x0002a60000000a00 */
[----:B------:R-:W-:-:S04]  /*2010*/  ISETP.NE.AND P0, PT, R26, R19, PT ;  /* 0x000000131a00720c */ /* 0x000fc80003f05270 */
[----:B------:R-:W-:Y:S01]  /*2020*/  P2R R23, PR, RZ, 0x1 ;  /* 0x00000001ff177803 */ /* 0x000fe20000000000 */
[----:B0-----:R-:W-:Y:S01]  /*2030*/  IMAD.U32 R4, RZ, RZ, UR4 ;  /* 0x00000004ff047e24 */ /* 0x001fe2000f8e00ff */
[----:B-1----:R-:W-:-:S07]  /*2040*/  MOV R5, UR5 ;  /* 0x0000000500057c02 */ /* 0x002fce0008000f00 */
[----:B------:R-:W-:-:S07]  /*2050*/  LEPC R20, `(.L_x_46) ;  /* 0x000000001014794e */ /* 0x000fce0000000000 */
[----:B--2---:R-:W-:Y:S05]  /*2060*/  CALL.ABS.NOINC R8 ;  /* 0x0000000008007343 */ /* 0x004fea0003c00000 */
.L_x_46:
[----:B------:R0:W1:Y:S01]  /*2070*/  LDC.64 R8, c[0x4][R16] ;  /* 0x0100000010087b82 */ /* 0x0000620000000a00 */
[----:B------:R-:W2:Y:S01]  /*2080*/  LDCU.64 UR4, c[0x4][0x20] ;  /* 0x01000400ff0477ac */ /* 0x000ea20008000a00 */
[----:B------:R-:W-:Y:S01]  /*2090*/  CS2R R6, SRZ ;  /* 0x0000000000067805 */ /* 0x000fe2000001ff00 */
[----:B--2---:R-:W-:Y:S02]  /*20a0*/  IMAD.U32 R4, RZ, RZ, UR4 ;  /* 0x00000004ff047e24 */ /* 0x004fe4000f8e00ff */
[----:B0-----:R-:W-:-:S07]  /*20b0*/  IMAD.U32 R5, RZ, RZ, UR5 ;  /* 0x00000005ff057e24 */ /* 0x001fce000f8e00ff */
[----:B------:R-:W-:-:S07]  /*20c0*/  LEPC R20, `(.L_x_47) ;  /* 0x000000001014794e */ /* 0x000fce0000000000 */
[----:B-1----:R-:W-:Y:S05]  /*20d0*/  CALL.ABS.NOINC R8 ;  /* 0x0000000008007343 */ /* 0x002fea0003c00000 */
.L_x_47:
[----:B------:R0:W1:Y:S01]  /*20e0*/  LDC.64 R8, c[0x4][R16] ;  /* 0x0100000010087b82 */ /* 0x0000620000000a00 */
[----:B------:R-:W2:Y:S01]  /*20f0*/  LDCU.64 UR4, c[0x4][0x20] ;  /* 0x01000400ff0477ac */ /* 0x000ea20008000a00 */
[----:B------:R-:W-:Y:S02]  /*2100*/  CS2R R6, SRZ ;  /* 0x0000000000067805 */ /* 0x000fe4000001ff00 */
[----:B--2---:R-:W-:Y:S01]  /*2110*/  MOV R4, UR4 ;  /* 0x0000000400047c02 */ /* 0x004fe20008000f00 */
[----:B0-----:R-:W-:-:S07]  /*2120*/  IMAD.U32 R5, RZ, RZ, UR5 ;  /* 0x00000005ff057e24 */ /* 0x001fce000f8e00ff */
[----:B------:R-:W-:-:S07]  /*2130*/  LEPC R20, `(.L_x_48) ;  /* 0x000000001014794e */ /* 0x000fce0000000000 */
[----:B-1----:R-:W-:Y:S05]  /*2140*/  CALL.ABS.NOINC R8 ;  /* 0x0000000008007343 */ /* 0x002fea0003c00000 */
.L_x_48:
[----:B------:R-:W0:Y:S01]  /*2150*/  LDC.64 R16, c[0x4][R16] ;  /* 0x0100000010107b82 */ /* 0x000e220000000a00 */
[----:B------:R-:W1:Y:S01]  /*2160*/  LDCU.64 UR4, c[0x4][0x20] ;  /* 0x01000400ff0477ac */ /* 0x000e620008000a00 */
[----:B------:R-:W-:Y:S01]  /*2170*/  CS2R R6, SRZ ;  /* 0x0000000000067805 */ /* 0x000fe2000001ff00 */
[----:B-1----:R-:W-:Y:S01]  /*2180*/  IMAD.U32 R4, RZ, RZ, UR4 ;  /* 0x00000004ff047e24 */ /* 0x002fe2000f8e00ff */
[----:B------:R-:W-:-:S07]  /*2190*/  MOV R5, UR5 ;  /* 0x0000000500057c02 */ /* 0x000fce0008000f00 */
[----:B------:R-:W-:-:S07]  /*21a0*/  LEPC R20, `(.L_x_49) ;  /* 0x000000001014794e */ /* 0x000fce0000000000 */
[----:B0-----:R-:W-:Y:S05]  /*21b0*/  CALL.ABS.NOINC R16 ;  /* 0x0000000010007343 */ /* 0x001fea0003c00000 */
.L_x_49:
[----:B------:R-:W-:-:S13]  /*21c0*/  ISETP.NE.AND P6, PT, R23, RZ, PT ;  /* 0x000000ff1700720c */ /* 0x000fda0003fc5270 */
[----:B------:R-:W-:Y:S05]  /*21d0*/  @P6 BRA `(.L_x_50) ;  /* 0xfffffffc00786947 */ /* 0x000fea000383ffff */
[----:B------:R-:W-:Y:S05]  /*21e0*/  BSYNC.RECONVERGENT B6 ;  /* 0x0000000000067941 */ /* 0x000fea0003800200 */
.L_x_45:
[----:B------:R-:W-:-:S13]  /*21f0*/  ISETP.NE.AND P0, PT, R18, RZ, PT ;  /* 0x000000ff1200720c */ /* 0x000fda0003f05270 */
[----:B------:R-:W-:Y:S05]  /*2200*/  @!P0 BRA `(.L_x_1) ;  /* 0x0000000400208947 */ /* 0x000fea0003800000 */
[----:B------:R-:W-:Y:S01]  /*2210*/  BSSY.RECONVERGENT B6, `(.L_x_51) ;  /* 0x000000d000067945 */ /* 0x000fe20003800200 */
[----:B------:R-:W-:-:S07]  /*2220*/  IMAD.MOV.U32 R16, RZ, RZ, RZ ;  /* 0x000000ffff107224 */ /* 0x000fce00078e00ff */
.L_x_53:
[----:B------:R-:W-:Y:S01]  /*2230*/  MOV R0, 0x0 ;  /* 0x0000000000007802 */ /* 0x000fe20000000f00 */
[----:B------:R-:W0:Y:S01]  /*2240*/  LDCU.64 UR4, c[0x4][0x20] ;  /* 0x01000400ff0477ac */ /* 0x000e220008000a00 */
[----:B------:R-:W-:Y:S02]  /*2250*/  CS2R R6, SRZ ;  /* 0x0000000000067805 */ /* 0x000fe4000001ff00 */
[----:B------:R1:W2:Y:S01]  /*2260*/  LDC.64 R8, c[0x4][R0] ;  /* 0x0100000000087b82 */ /* 0x0002a20000000a00 */
[----:B0-----:R-:W-:Y:S01]  /*2270*/  IMAD.U32 R4, RZ, RZ, UR4 ;  /* 0x00000004ff047e24 */ /* 0x001fe2000f8e00ff */
[----:B-1----:R-:W-:-:S07]  /*2280*/  MOV R5, UR5 ;  /* 0x0000000500057c02 */ /* 0x002fce0008000f00 */
[----:B------:R-:W-:-:S07]  /*2290*/  LEPC R20, `(.L_x_52) ;  /* 0x000000001014794e */ /* 0x000fce0000000000 */
[----:B--2---:R-:W-:Y:S05]  /*22a0*/  CALL.ABS.NOINC R8 ;  /* 0x0000000008007343 */ /* 0x004fea0003c00000 */
.L_x_52:
[----:B------:R-:W-:-:S05]  /*22b0*/  VIADD R16, R16, 0x1 ;  /* 0x0000000110107836 */ /* 0x000fca0000000000 */
[----:B------:R-:W-:-:S13]  /*22c0*/  ISETP.NE.AND P0, PT, R16, R18, PT ;  /* 0x000000121000720c */ /* 0x000fda0003f05270 */
[----:B------:R-:W-:Y:S05]  /*22d0*/  @P0 BRA `(.L_x_53) ;  /* 0xfffffffc00d40947 */ /* 0x000fea000383ffff */
[----:B------:R-:W-:Y:S05]  /*22e0*/  BSYNC.RECONVERGENT B6 ;  /* 0x0000000000067941 */ /* 0x000fea0003800200 */
.L_x_51:
[----:B------:R-:W-:Y:S05]  /*22f0*/  BRA `(.L_x_1) ;  /* 0x0000000000e47947 */ /* 0x000fea0003800000 */
.L_x_2:
[C---:B------:R-:W-:Y:S02]  /*2300*/  ISETP.GE.U32.AND P0, PT, R19.reuse, 0x4, PT ;  /* 0x000000041300780c */ /* 0x040fe40003f06070 */
[----:B------:R-:W-:-:S11]  /*2310*/  LOP3.LUT R18, R19, 0x3, RZ, 0xc0, !PT ;  /* 0x0000000313127812 */ /* 0x000fd600078ec0ff */
[----:B------:R-:W-:Y:S05]  /*2320*/  @!P0 BRA `(.L_x_54) ;  /* 0x0000000000988947 */ /* 0x000fea0003800000 */
[----:B------:R-:W-:Y:S01]  /*2330*/  BSSY.RECONVERGENT B6, `(.L_x_54) ;  /* 0x0000025000067945 */ /* 0x000fe20003800200 */
[----:B------:R-:W-:Y:S01]  /*2340*/  LOP3.LUT R26, R19, 0x7ffffffc, RZ, 0xc0, !PT ;  /* 0x7ffffffc131a7812 */ /* 0x000fe200078ec0ff */
[----:B------:R-:W-:-:S07]  /*2350*/  IMAD.MOV.U32 R19, RZ, RZ, RZ ;  /* 0x000000ffff137224 */ /* 0x000fce00078e00ff */
.L_x_59:
[----:B------:R-:W-:Y:S01]  /*2360*/  MOV R16, 0x0 ;  /* 0x0000000000107802 */ /* 0x000fe20000000f00 */
[----:B------:R-:W0:Y:S01]  /*2370*/  LDCU.64 UR4, c[0x4][0x20] ;  /* 0x01000400ff0477ac */ /* 0x000e220008000a00 */
[----:B------:R-:W-:Y:S02]  /*2380*/  IADD3 R19, PT, PT, R19, 0x4, RZ ;  /* 0x0000000413137810 */ /* 0x000fe40007ffe0ff */
[----:B------:R-:W-:Y:S01]  /*2390*/  CS2R R6, SRZ ;  /* 0x0000000000067805 */ /* 0x000fe2000001ff00 */
[----:B------:R1:W2:Y:S01]  /*23a0*/  LDC.64 R8, c[0x4][R16] ;  /* 0x0100000010087b82 */ /* 0x0002a20000000a00 */
[----:B------:R-:W-:-:S04]  /*23b0*/  ISETP.NE.AND P0, PT, R19, R26, PT ;  /* 0x0000001a1300720c */ /* 0x000fc80003f05270 */
[----:B------:R-:W-:Y:S01]  /*23c0*/  P2R R23, PR, RZ, 0x1 ;  /* 0x00000001ff177803 */ /* 0x000fe20000000000 */
[----:B0-----:R-:W-:Y:S02]  /*23d0*/  IMAD.U32 R4, RZ, RZ, UR4 ;  /* 0x00000004ff047e24 */ /* 0x001fe4000f8e00ff */
[----:B-1----:R-:W-:-:S07]  /*23e0*/  IMAD.U32 R5, RZ, RZ, UR5 ;  /* 0x00000005ff057e24 */ /* 0x002fce000f8e00ff */
[----:B------:R-:W-:-:S07]  /*23f0*/  LEPC R20, `(.L_x_55) ;  /* 0x000000001014794e */ /* 0x000fce0000000000 */
[----:B--2---:R-:W-:Y:S05]  /*2400*/  CALL.ABS.NOINC R8 ;  /* 0x0000000008007343 */ /* 0x004fea0003c00000 */
.L_x_55:
[----:B------:R0:W1:Y:S01]  /*2410*/  LDC.64 R8, c[0x4][R16] ;  /* 0x0100000010087b82 */ /* 0x0000620000000a00 */
[----:B------:R-:W2:Y:S01]  /*2420*/  LDCU.64 UR4, c[0x4][0x20] ;  /* 0x01000400ff0477ac */ /* 0x000ea20008000a00 */
[----:B------:R-:W-:Y:S02]  /*2430*/  CS2R R6, SRZ ;  /* 0x0000000000067805 */ /* 0x000fe4000001ff00 */
[----:B--2---:R-:W-:Y:S01]  /*2440*/  MOV R4, UR4 ;  /* 0x0000000400047c02 */ /* 0x004fe20008000f00 */
[----:B0-----:R-:W-:-:S07]  /*2450*/  IMAD.U32 R5, RZ, RZ, UR5 ;  /* 0x00000005ff057e24 */ /* 0x001fce000f8e00ff */
[----:B------:R-:W-:-:S07]  /*2460*/  LEPC R20, `(.L_x_56) ;  /* 0x000000001014794e */ /* 0x000fce0000000000 */
[----:B-1----:R-:W-:Y:S05]  /*2470*/  CALL.ABS.NOINC R8 ;  /* 0x0000000008007343 */ /* 0x002fea0003c00000 */
.L_x_56:
[----:B------:R0:W1:Y:S01]  /*2480*/  LDC.64 R8, c[0x4][R16] ;  /* 0x0100000010087b82 */ /* 0x0000620000000a00 */
[----:B------:R-:W2:Y:S01]  /*2490*/  LDCU.64 UR4, c[0x4][0x20] ;  /* 0x01000400ff0477ac */ /* 0x000ea20008000a00 */
[----:B------:R-:W-:Y:S01]  /*24a0*/  CS2R R6, SRZ ;  /* 0x0000000000067805 */ /* 0x000fe2000001ff00 */
[----:B--2---:R-:W-:Y:S01]  /*24b0*/  IMAD.U32 R4, RZ, RZ, UR4 ;  /* 0x00000004ff047e24 */ /* 0x004fe2000f8e00ff */
[----:B0-----:R-:W-:-:S07]  /*24c0*/  MOV R5, UR5 ;  /* 0x0000000500057c02 */ /* 0x001fce0008000f00 */
[----:B------:R-:W-:-:S07]  /*24d0*/  LEPC R20, `(.L_x_57) ;  /* 0x000000001014794e */ /* 0x000fce0000000000 */
[----:B-1----:R-:W-:Y:S05]  /*24e0*/  CALL.ABS.NOINC R8 ;  /* 0x0000000008007343 */ /* 0x002fea0003c00000 */
.L_x_57:
[----:B------:R-:W0:Y:S01]  /*24f0*/  LDC.64 R16, c[0x4][R16] ;  /* 0x0100000010107b82 */ /* 0x000e220000000a00 */
[----:B------:R-:W1:Y:S01]  /*2500*/  LDCU.64 UR4, c[0x4][0x20] ;  /* 0x01000400ff0477ac */ /* 0x000e620008000a00 */
[----:B------:R-:W-:Y:S01]  /*2510*/  CS2R R6, SRZ ;  /* 0x0000000000067805 */ /* 0x000fe2000001ff00 */
[----:B-1----:R-:W-:Y:S02]  /*2520*/  IMAD.U32 R4, RZ, RZ, UR4 ;  /* 0x00000004ff047e24 */ /* 0x002fe4000f8e00ff */
[----:B------:R-:W-:-:S07]  /*2530*/  IMAD.U32 R5, RZ, RZ, UR5 ;  /* 0x00000005ff057e24 */ /* 0x000fce000f8e00ff */
[----:B------:R-:W-:-:S07]  /*2540*/  LEPC R20, `(.L_x_58) ;  /* 0x000000001014794e */ /* 0x000fce0000000000 */
[----:B0-----:R-:W-:Y:S05]  /*2550*/  CALL.ABS.NOINC R16 ;  /* 0x0000000010007343 */ /* 0x001fea0003c00000 */
.L_x_58:
[----:B------:R-:W-:-:S13]  /*2560*/  ISETP.NE.AND P6, PT, R23, RZ, PT ;  /* 0x000000ff1700720c */ /* 0x000fda0003fc5270 */
[----:B------:R-:W-:Y:S05]  /*2570*/  @P6 BRA `(.L_x_59) ;  /* 0xfffffffc00786947 */ /* 0x000fea000383ffff */
[----:B------:R-:W-:Y:S05]  /*2580*/  BSYNC.RECONVERGENT B6 ;  /* 0x0000000000067941 */ /* 0x000fea0003800200 */
.L_x_54:
[----:B------:R-:W-:-:S13]  /*2590*/  ISETP.NE.AND P0, PT, R18, RZ, PT ;  /* 0x000000ff1200720c */ /* 0x000fda0003f05270 */
[----:B------:R-:W-:Y:S05]  /*25a0*/  @!P0 BRA `(.L_x_1) ;  /* 0x0000000000388947 */ /* 0x000fea0003800000 */
[----:B------:R-:W-:-:S07]  /*25b0*/  HFMA2 R17, -RZ, RZ, 0, 0 ;  /* 0x00000000ff117431 */ /* 0x000fce00000001ff */
.L_x_61:
[----:B------:R-:W0:Y:S01]  /*25c0*/  LDCU.64 UR4, c[0x4][0x20] ;  /* 0x01000400ff0477ac */ /* 0x000e220008000a00 */
[----:B------:R-:W-:Y:S01]  /*25d0*/  VIADD R17, R17, 0x1 ;  /* 0x0000000111117836 */ /* 0x000fe20000000000 */
[----:B------:R-:W-:Y:S02]  /*25e0*/  MOV R0, 0x0 ;  /* 0x0000000000007802 */ /* 0x000fe40000000f00 */
[----:B------:R-:W-:Y:S02]  /*25f0*/  CS2R R6, SRZ ;  /* 0x0000000000067805 */ /* 0x000fe4000001ff00 */
[----:B------:R-:W-:Y:S01]  /*2600*/  ISETP.NE.AND P0, PT, R17, R18, PT ;  /* 0x000000121100720c */ /* 0x000fe20003f05270 */
[----:B------:R1:W2:Y:S03]  /*2610*/  LDC.64 R8, c[0x4][R0] ;  /* 0x0100000000087b82 */ /* 0x0002a60000000a00 */
[----:B-1----:R-:W-:Y:S01]  /*2620*/  P2R R0, PR, RZ, 0x1 ;  /* 0x00000001ff007803 */ /* 0x002fe20000000000 */
[----:B0-----:R-:W-:Y:S01]  /*2630*/  IMAD.U32 R4, RZ, RZ, UR4 ;  /* 0x00000004ff047e24 */ /* 0x001fe2000f8e00ff */
[----:B------:R-:W-:-:S07]  /*2640*/  MOV R5, UR5 ;  /* 0x0000000500057c02 */ /* 0x000fce0008000f00 */
[----:B------:R-:W-:-:S07]  /*2650*/  LEPC R20, `(.L_x_60) ;  /* 0x000000001014794e */ /* 0x000fce0000000000 */
[----:B--2---:R-:W-:Y:S05]  /*2660*/  CALL.ABS.NOINC R8 ;  /* 0x0000000008007343 */ /* 0x004fea0003c00000 */
.L_x_60:
[----:B------:R-:W-:-:S13]  /*2670*/  ISETP.NE.AND P6, PT, R17, R18, PT ;  /* 0x000000121100720c */ /* 0x000fda0003fc5270 */
[----:B------:R-:W-:Y:S05]  /*2680*/  @P6 BRA `(.L_x_61) ;  /* 0xfffffffc00cc6947 */ /* 0x000fea000383ffff */
.L_x_1:
[----:B------:R-:W-:Y:S05]  /*2690*/  BSYNC.RECONVERGENT B9 ;  /* 0x0000000000097941 */ /* 0x000fea0003800200 */
.L_x_0:
[----:B------:R-:W0:Y:S01]  /*26a0*/  LDC R0, c[0x0][0x3a4] ;  /* 0x0000e900ff007b82 */ /* 0x000e220000000800 */
[----:B------:R-:W1:Y:S01]  /*26b0*/  S2R R3, SR_TID.X ;  /* 0x0000000000037919 */ /* 0x000e620000002100 */
[----:B------:R-:W-:Y:S01]  /*26c0*/  MOV R8, 0x0 ;  /* 0x0000000000087802 */ /* 0x000fe20000000f00 */
[----:B------:R-:W2:Y:S01]  /*26d0*/  LDCU.64 UR4, c[0x4][0x28] ;  /* 0x01000500ff0477ac */ /* 0x000ea20008000a00 */
[----:B------:R-:W-:Y:S02]  /*26e0*/  IMAD R4, R22, UR38, RZ ;  /* 0x0000002616047c24 */ /* 0x000fe4000f8e02ff */
[----:B------:R-:W-:Y:S02]  /*26f0*/  IMAD.MOV.U32 R6, RZ, RZ, R24 ;  /* 0x000000ffff067224 */ /* 0x000fe400078e0018 */
[----:B------:R-:W3:Y:S01]  /*2700*/  LDC.64 R8, c[0x4][R8] ;  /* 0x0100000008087b82 */ /* 0x000ee20000000a00 */
[----:B------:R-:W-:Y:S01]  /*2710*/  IMAD.MOV.U32 R7, RZ, RZ, R2 ;  /* 0x000000ffff077224 */ /* 0x000fe200078e0002 */
[----:B--2---:R-:W-:Y:S01]  /*2720*/  MOV R5, UR5 ;  /* 0x0000000500057c02 */ /* 0x004fe20008000f00 */
[----:B0-----:R0:W-:Y:S01]  /*2730*/  STL [R1], R0 ;  /* 0x0000000001007387 */ /* 0x0011e20000100800 */
[----:B-1----:R-:W-:-:S05]  /*2740*/  IMAD.MOV R3, RZ, RZ, -R3 ;  /* 0x000000ffff037224 */ /* 0x002fca00078e0a03 */
[----:B------:R-:W-:Y:S01]  /*2750*/  ISETP.NE.AND P0, PT, R4, R3, PT ;  /* 0x000000030400720c */ /* 0x000fe20003f05270 */
[----:B------:R-:W-:-:S03]  /*2760*/  IMAD.U32 R4, RZ, RZ, UR4 ;  /* 0x00000004ff047e24 */ /* 0x000fc6000f8e00ff */
[----:B0--3--:R-:W-:-:S09]  /*2770*/  P2R R16, PR, RZ, 0x1 ;  /* 0x00000001ff107803 */ /* 0x009fd20000000000 */
[----:B------:R-:W-:-:S07]  /*2780*/  LEPC R20, `(.L_x_62) ;  /* 0x000000001014794e */ /* 0x000fce0000000000 */
[----:B------:R-:W-:Y:S05]  /*2790*/  CALL.ABS.NOINC R8 ;  /* 0x0000000008007343 */ /* 0x000fea0003c00000 */
.L_x_62:
[----:B------:R-:W0:Y:S01]  /*27a0*/  LDC R9, c[0x0][0x3a4] ;  /* 0x0000e900ff097b82 */ /* 0x000e220000000800 */
[----:B------:R-:W-:Y:S01]  /*27b0*/  ISETP.NE.AND P6, PT, R16, RZ, PT ;  /* 0x000000ff1000720c */ /* 0x000fe20003fc5270 */
[----:B------:R-:W-:Y:S01]  /*27c0*/  BSSY.RECONVERGENT B6, `(.L_x_63) ;  /* 0x0000026000067945 */ /* 0x000fe20003800200 */
[----:B0-----:R-:W-:-:S04]  /*27d0*/  IABS R3, R9 ;  /* 0x0000000900037213 */ /* 0x001fc80000000000 */
[----:B------:R-:W0:Y:S08]  /*27e0*/  I2F.RP R0, R3 ;  /* 0x0000000300007306 */ /* 0x000e300000209400 */
[----:B0-----:R-:W0:Y:S02]  /*27f0*/  MUFU.RCP R0, R0 ;  /* 0x0000000000007308 */ /* 0x001e240000001000 */
[----:B0-----:R-:W-:-:S06]  /*2800*/  IADD3 R4, PT, PT, R0, 0xffffffe, RZ ;  /* 0x0ffffffe00047810 */ /* 0x001fcc0007ffe0ff */
[----:B------:R0:W1:Y:S02]  /*2810*/  F2I.FTZ.U32.TRUNC.NTZ R5, R4 ;  /* 0x0000000400057305 */ /* 0x000064000021f000 */
[----:B0-----:R-:W-:Y:S02]  /*2820*/  IMAD.MOV.U32 R4, RZ, RZ, RZ ;  /* 0x000000ffff047224 */ /* 0x001fe400078e00ff */
[----:B-1----:R-:W-:-:S04]  /*2830*/  IMAD.MOV R6, RZ, RZ, -R5 ;  /* 0x000000ffff067224 */ /* 0x002fc800078e0a05 */
[----:B------:R-:W-:Y:S01]  /*2840*/  IMAD R7, R6, R3, RZ ;  /* 0x0000000306077224 */ /* 0x000fe200078e02ff */
[----:B------:R-:W-:-:S03]  /*2850*/  IABS R6, R22 ;  /* 0x0000001600067213 */ /* 0x000fc60000000000 */
[----:B------:R-:W-:-:S06]  /*2860*/  IMAD.HI.U32 R5, R5, R7, R4 ;  /* 0x0000000705057227 */ /* 0x000fcc00078e0004 */
[----:B------:R-:W-:-:S05]  /*2870*/  IMAD.HI.U32 R23, R5, R6, RZ ;  /* 0x0000000605177227 */ /* 0x000fca00078e00ff */
[----:B------:R-:W-:-:S05]  /*2880*/  IADD3 R0, PT, PT, -R23, RZ, RZ ;  /* 0x000000ff17007210 */ /* 0x000fca0007ffe1ff */
[----:B------:R-:W-:-:S05]  /*2890*/  IMAD R0, R3, R0, R6 ;  /* 0x0000000003007224 */ /* 0x000fca00078e0206 */
[----:B------:R-:W-:-:S13]  /*28a0*/  ISETP.GT.U32.AND P2, PT, R3, R0, PT ;  /* 0x000000000300720c */ /* 0x000fda0003f44070 */
[----:B------:R-:W-:Y:S02]  /*28b0*/  @!P2 IMAD.IADD R0, R0, 0x1, -R3 ;  /* 0x000000010000a824 */ /* 0x000fe400078e0a03 */
[----:B------:R-:W-:Y:S01]  /*28c0*/  @!P2 VIADD R23, R23, 0x1 ;  /* 0x000000011717a836 */ /* 0x000fe20000000000 */
[----:B------:R-:W-:Y:S02]  /*28d0*/  ISETP.NE.AND P2, PT, R9, RZ, PT ;  /* 0x000000ff0900720c */ /* 0x000fe40003f45270 */
[----:B------:R-:W-:Y:S02]  /*28e0*/  ISETP.GE.U32.AND P0, PT, R0, R3, PT ;  /* 0x000000030000720c */ /* 0x000fe40003f06070 */
[----:B------:R-:W-:-:S04]  /*28f0*/  LOP3.LUT R0, R22, R9, RZ, 0x3c, !PT ;  /* 0x0000000916007212 */ /* 0x000fc800078e3cff */
[----:B------:R-:W-:-:S07]  /*2900*/  ISETP.GE.AND P1, PT, R0, RZ, PT ;  /* 0x000000ff0000720c */ /* 0x000fce0003f26270 */
[----:B------:R-:W-:-:S06]  /*2910*/  @P0 IADD3 R23, PT, PT, R23, 0x1, RZ ;  /* 0x0000000117170810 */ /* 0x000fcc0007ffe0ff */
[----:B------:R-:W-:Y:S01]  /*2920*/  @!P1 IMAD.MOV R23, RZ, RZ, -R23 ;  /* 0x000000ffff179224 */ /* 0x000fe200078e0a17 */
[----:B------:R-:W-:-:S05]  /*2930*/  @!P2 LOP3.LUT R23, RZ, R9, RZ, 0x33, !PT ;  /* 0x00000009ff17a212 */ /* 0x000fca00078e33ff */
[----:B------:R-:W-:-:S04]  /*2940*/  IMAD.MOV R3, RZ, RZ, -R23 ;  /* 0x000000ffff037224 */ /* 0x000fc800078e0a17 */
[----:B------:R-:W-:Y:S01]  /*2950*/  IMAD R18, R9, R3, R22 ;  /* 0x0000000309127224 */ /* 0x000fe200078e0216 */
[----:B------:R-:W-:Y:S06]  /*2960*/  @P6 BRA `(.L_x_64) ;  /* 0x00000000002c6947 */ /* 0x000fec0003800000 */
[----:B------:R-:W-:Y:S01]  /*2970*/  MOV R0, 0x0 ;  /* 0x0000000000007802 */ /* 0x000fe20000000f00 */
[----:B------:R0:W-:Y:S01]  /*2980*/  STL.64 [R1], R22 ;  /* 0x0000001601007387 */ /* 0x0001e20000100a00 */
[----:B------:R-:W1:Y:S01]  /*2990*/  LDCU.64 UR4, c[0x4][0x30] ;  /* 0x01000600ff0477ac */ /* 0x000e620008000a00 */
[----:B------:R-:W-:Y:S01]  /*29a0*/  IMAD.MOV.U32 R6, RZ, RZ, R24 ;  /* 0x000000ffff067224 */ /* 0x000fe200078e0018 */
[----:B------:R0:W2:Y:S01]  /*29b0*/  LDC.64 R8, c[0x4][R0] ;  /* 0x0100000000087b82 */ /* 0x0000a20000000a00 */
[----:B------:R0:W-:Y:S01]  /*29c0*/  STL [R1+0x8], R18 ;  /* 0x0000081201007387 */ /* 0x0001e20000100800 */
[----:B------:R-:W-:Y:S02]  /*29d0*/  MOV R7, R2 ;  /* 0x0000000200077202 */ /* 0x000fe40000000f00 */
[----:B-1----:R-:W-:Y:S01]  /*29e0*/  MOV R4, UR4 ;  /* 0x0000000400047c02 */ /* 0x002fe20008000f00 */
[----:B0-----:R-:W-:-:S07]  /*29f0*/  IMAD.U32 R5, RZ, RZ, UR5 ;  /* 0x00000005ff057e24 */ /* 0x001fce000f8e00ff */
[----:B------:R-:W-:-:S07]  /*2a00*/  LEPC R20, `(.L_x_64) ;  /* 0x000000001014794e */ /* 0x000fce0000000000 */
[----:B--2---:R-:W-:Y:S05]  /*2a10*/  CALL.ABS.NOINC R8 ;  /* 0x0000000008007343 */ /* 0x004fea0003c00000 */
.L_x_64:
[----:B------:R-:W-:Y:S05]  /*2a20*/  BSYNC.RECONVERGENT B6 ;  /* 0x0000000000067941 */ /* 0x000fea0003800200 */
.L_x_63:
[----:B------:R-:W0:Y:S01]  /*2a30*/  LDCU UR4, c[0x0][0x394] ;  /* 0x00007280ff0477ac */ /* 0x000e220008000800 */
[----:B------:R-:W-:Y:S02]  /*2a40*/  IMAD.SHL.U32 R3, R23, 0x8, RZ ;  /* 0x0000000817037824 */ /* 0x000fe400078e00ff */
[----:B0-----:R-:W-:Y:S01]  /*2a50*/  IMAD R0, RZ, RZ, -UR4 ;  /* 0x80000004ff007e24 */ /* 0x001fe2000f8e02ff */
[----:B------:R-:W-:-:S04]  /*2a60*/  ULEA UR4, UR4, 0xffffffff, 0x1 ;  /* 0xffffffff04047891 */ /* 0x000fc8000f8e08ff */
[----:B------:R-:W-:-:S05]  /*2a70*/  LEA R0, R0, 0x1, 0x1 ;  /* 0x0000000100007811 */ /* 0x000fca00078e08ff */
[----:B------:R-:W-:-:S05]  /*2a80*/  IMAD R3, R0, R0, -R3 ;  /* 0x0000000000037224 */ /* 0x000fca00078e0a03 */
[----:B------:R-:W-:Y:S02]  /*2a90*/  I2FP.F32.S32 R5, R3 ;  /* 0x0000000300057245 */ /* 0x000fe40000201400 */
[----:B------:R-:W-:Y:S02]  /*2aa0*/  I2FP.F32.S32 R3, UR4 ;  /* 0x0000000400037c45 */ /* 0x000fe40008201400 */
[----:B------:R-:W-:Y:S01]  /*2ab0*/  IADD3 R0, PT, PT, R5, -0xd000000, RZ ;  /* 0xf300000005007810 */ /* 0x000fe20007ffe0ff */
[----:B------:R0:W1:Y:S03]  /*2ac0*/  MUFU.RSQ R4, R5 ;  /* 0x0000000500047308 */ /* 0x0000660000001400 */
[----:B------:R-:W-:-:S13]  /*2ad0*/  ISETP.GT.U32.AND P0, PT, R0, 0x727fffff, PT ;  /* 0x727fffff0000780c */ /* 0x000fda0003f04070 */
[----:B0-----:R-:W-:Y:S05]  /*2ae0*/  @!P0 BRA `(.L_x_65) ;  /* 0x00000000000c8947 */ /* 0x001fea0003800000 */
[----:B------:R-:W-:-:S07]  /*2af0*/  MOV R6, 0x2b10 ;  /* 0x00002b1000067802 */ /* 0x000fce0000000f00 */
[----:B-1----:R-:W-:Y:S05]  /*2b00*/  CALL.REL.NOINC `($__internal_0_$__cuda_sm20_sqrt_rn_f32_slowpath) ;  /* 0x0000000800e07944 */ /* 0x002fea0003c00000 */
[----:B------:R-:W-:Y:S05]  /*2b10*/  BRA `(.L_x_66) ;  /* 0x0000000000107947 */ /* 0x000fea0003800000 */
.L_x_65:
[----:B-1----:R-:W-:Y:S01]  /*2b20*/  FMUL.FTZ R0, R5, R4 ;  /* 0x0000000405007220 */ /* 0x002fe20000410000 */
[----:B------:R-:W-:-:S03]  /*2b30*/  FMUL.FTZ R4, R4, 0.5 ;  /* 0x3f00000004047820 */ /* 0x000fc60000410000 */
[----:B------:R-:W-:-:S04]  /*2b40*/  FFMA R5, -R0, R0, R5 ;  /* 0x0000000000057223 */ /* 0x000fc80000000105 */
[----:B------:R-:W-:-:S07]  /*2b50*/  FFMA R0, R5, R4, R0 ;  /* 0x0000000405007223 */ /* 0x000fce0000000000 */
.L_x_66:
[----:B------:R-:W-:Y:S01]  /*2b60*/  FADD R0, R3, -R0 ;  /* 0x8000000003007221 */ /* 0x000fe20000000000 */
[----:B------:R-:W0:Y:S01]  /*2b70*/  LDCU UR4, c[0x0][0x394] ;  /* 0x00007280ff0477ac */ /* 0x000e220008000800 */
[----:B------:R-:W-:Y:S02]  /*2b80*/  BSSY.RECONVERGENT B6, `(.L_x_67) ;  /* 0x000001d000067945 */ /* 0x000fe40003800200 */
[----:B------:R-:W-:-:S04]  /*2b90*/  FMUL R0, R0, 0.5 ;  /* 0x3f00000000007820 */ /* 0x000fc80000400000 */
[----:B------:R-:W1:Y:S01]  /*2ba0*/  F2I.FLOOR.NTZ R17, R0 ;  /* 0x0000000000117305 */ /* 0x000e620000207100 */
[----:B0-----:R-:W-:-:S04]  /*2bb0*/  IMAD R4, RZ, RZ, -UR4 ;  /* 0x80000004ff047e24 */ /* 0x001fc8000f8e02ff */
[----:B-1----:R-:W-:-:S05]  /*2bc0*/  IMAD R3, R4, 0x2, R17 ;  /* 0x0000000204037824 */ /* 0x002fca00078e0211 */
[----:B------:R-:W-:-:S05]  /*2bd0*/  IADD3 R4, PT, PT, R3, 0x3, RZ ;  /* 0x0000000303047810 */ /* 0x000fca0007ffe0ff */
[----:B------:R-:W-:-:S05]  /*2be0*/  IMAD R4, R17, R4, RZ ;  /* 0x0000000411047224 */ /* 0x000fca00078e02ff */
[----:B------:R-:W-:-:S04]  /*2bf0*/  LEA.HI R4, R4, R4, RZ, 0x1 ;  /* 0x0000000404047211 */ /* 0x000fc800078f08ff */
[----:B------:R-:W-:-:S05]  /*2c00*/  LEA.HI.SX32 R23, R4, R23, 0x1f ;  /* 0x0000001704177211 */ /* 0x000fca00078ffaff */
[----:B------:R-:W-:-:S05]  /*2c10*/  VIADD R26, R23, 0x1 ;  /* 0x00000001171a7836 */ /* 0x000fca0000000000 */
[----:B------:R-:W-:-:S04]  /*2c20*/  VIMNMX R3, PT, PT, R17, R26, !PT ;  /* 0x0000001a11037248 */ /* 0x000fc80007fe0100 */
[----:B------:R-:W-:-:S13]  /*2c30*/  ISETP.GE.AND P0, PT, R3, UR4, PT ;  /* 0x0000000403007c0c */ /* 0x000fda000bf06270 */
[----:B------:R-:W-:Y:S05]  /*2c40*/  @!P0 BRA `(.L_x_68) ;  /* 0x0000000000408947 */ /* 0x000fea0003800000 */
[----:B------:R-:W-:Y:S01]  /*2c50*/  MOV R14, 0x8 ;  /* 0x00000008000e7802 */ /* 0x000fe20000000f00 */
[----:B------:R-:W0:Y:S01]  /*2c60*/  LDCU.64 UR4, c[0x4][0x38] ;  /* 0x01000700ff0477ac */ /* 0x000e220008000a00 */
[----:B------:R-:W-:Y:S02]  /*2c70*/  HFMA2 R12, -RZ, RZ, 0, 5.9604644775390625e-08 ;  /* 0x00000001ff0c7431 */ /* 0x000fe400000001ff */
[----:B------:R-:W-:Y:S01]  /*2c80*/  IMAD.MOV.U32 R8, RZ, RZ, 0x60 ;  /* 0x00000060ff087424 */ /* 0x000fe200078e00ff */
[----:B------:R-:W1:Y:S01]  /*2c90*/  LDCU.64 UR6, c[0x4][0x40] ;  /* 0x01000800ff0677ac */ /* 0x000e620008000a00 */
[----:B------:R-:W2:Y:S01]  /*2ca0*/  LDC.64 R14, c[0x4][R14] ;  /* 0x010000000e0e7b82 */ /* 0x000ea20000000a00 */
[----:B------:R-:W-:Y:S01]  /*2cb0*/  IMAD.MOV.U32 R13, RZ, RZ, RZ ;  /* 0x000000ffff0d7224 */ /* 0x000fe200078e00ff */
[----:B------:R-:W3:Y:S01]  /*2cc0*/  LDCU.64 UR8, c[0x4][0x10] ;  /* 0x01000200ff0877ac */ /* 0x000ee20008000a00 */
[----:B0-----:R-:W-:Y:S01]  /*2cd0*/  IMAD.U32 R4, RZ, RZ, UR4 ;  /* 0x00000004ff047e24 */ /* 0x001fe2000f8e00ff */
[----:B------:R-:W-:Y:S01]  /*2ce0*/  MOV R5, UR5 ;  /* 0x0000000500057c02 */ /* 0x000fe20008000f00 */
[----:B-1----:R-:W-:-:S02]  /*2cf0*/  IMAD.U32 R6, RZ, RZ, UR6 ;  /* 0x00000006ff067e24 */ /* 0x002fc4000f8e00ff */
[----:B------:R-:W-:Y:S01]  /*2d00*/  IMAD.U32 R7, RZ, RZ, UR7 ;  /* 0x00000007ff077e24 */ /* 0x000fe2000f8e00ff */
[----:B---3--:R-:W-:Y:S01]  /*2d10*/  MOV R10, UR8 ;  /* 0x00000008000a7c02 */ /* 0x008fe20008000f00 */
[----:B------:R-:W-:-:S07]  /*2d20*/  IMAD.U32 R11, RZ, RZ, UR9 ;  /* 0x00000009ff0b7e24 */ /* 0x000fce000f8e00ff */
[----:B------:R-:W-:-:S07]  /*2d30*/  LEPC R20, `(.L_x_68) ;  /* 0x000000001014794e */ /* 0x000fce0000000000 */
[----:B--2---:R-:W-:Y:S05]  /*2d40*/  CALL.ABS.NOINC R14 ;  /* 0x000000000e007343 */ /* 0x004fea0003c00000 */
.L_x_68:
[----:B------:R-:W-:Y:S05]  /*2d50*/  BSYNC.RECONVERGENT B6 ;  /* 0x0000000000067941 */ /* 0x000fea0003800200 */
.L_x_67:
[----:B------:R-:W-:Y:S01]  /*2d60*/  ISETP.GT.AND P0, PT, R23, -0x2, PT ;  /* 0xfffffffe1700780c */ /* 0x000fe20003f04270 */
[----:B------:R-:W-:Y:S01]  /*2d70*/  BSSY.RECONVERGENT B6, `(.L_x_69) ;  /* 0x0000013000067945 */ /* 0x000fe20003800200 */
[----:B------:R-:W-:-:S13]  /*2d80*/  ISETP.GT.AND P1, PT, R17, -0x1, PT ;  /* 0xffffffff1100780c */ /* 0x000fda0003f24270 */
[----:B------:R-:W-:Y:S05]  /*2d90*/  @P0 BRA P1, `(.L_x_70) ;  /* 0x0000000000400947 */ /* 0x000fea0000800000 */
        /* <DEDUP_REMOVED lines=16> */
.L_x_70:
[----:B------:R-:W-:Y:S05]  /*2ea0*/  BSYNC.RECONVERGENT B6 ;  /* 0x0000000000067941 */ /* 0x000fea0003800200 */
.L_x_69:
[----:B------:R-:W0:Y:S01]  /*2eb0*/  S2R R23, SR_TID.X ;  /* 0x0000000000177919 */ /* 0x000e220000002100 */
[----:B------:R-:W-:Y:S01]  /*2ec0*/  IMAD R27, R22, UR38, RZ ;  /* 0x00000026161b7c24 */ /* 0x000fe2000f8e02ff */
[----:B------:R-:W-:Y:S01]  /*2ed0*/  BSSY.RECONVERGENT B6, `(.L_x_71) ;  /* 0x0000010000067945 */ /* 0x000fe20003800200 */
[----:B0-----:R-:W-:-:S05]  /*2ee0*/  IMAD.MOV R0, RZ, RZ, -R23 ;  /* 0x000000ffff007224 */ /* 0x001fca00078e0a17 */
[----:B------:R-:W-:-:S13]  /*2ef0*/  ISETP.NE.AND P0, PT, R27, R0, PT ;  /* 0x000000001b00720c */ /* 0x000fda0003f05270 */
[----:B------:R-:W-:Y:S05]  /*2f00*/  @P0 BRA `(.L_x_72) ;  /* 0x0000000000300947 */ /* 0x000fea0003800000 */
[----:B------:R-:W-:Y:S01]  /*2f10*/  MOV R16, RZ ;  /* 0x000000ff00107202 */ /* 0x000fe20000000f00 */
[----:B------:R0:W-:Y:S01]  /*2f20*/  STL [R1+0x8], R26 ;  /* 0x0000081a01007387 */ /* 0x0001e20000100800 */
[----:B------:R-:W-:Y:S01]  /*2f30*/  MOV R0, 0x0 ;  /* 0x0000000000007802 */ /* 0x000fe20000000f00 */
[----:B------:R-:W1:Y:S01]  /*2f40*/  LDCU.64 UR4, c[0x4][0x50] ;  /* 0x01000a00ff0477ac */ /* 0x000e620008000a00 */
[----:B------:R-:W-:Y:S01]  /*2f50*/  MOV R6, R24 ;  /* 0x0000001800067202 */ /* 0x000fe20000000f00 */
[----:B------:R0:W-:Y:S01]  /*2f60*/  STL.64 [R1], R16 ;  /* 0x0000001001007387 */ /* 0x0001e20000100a00 */
[----:B------:R0:W2:Y:S01]  /*2f70*/  LDC.64 R8, c[0x4][R0] ;  /* 0x0100000000087b82 */ /* 0x0000a20000000a00 */
[----:B------:R-:W-:Y:S02]  /*2f80*/  IMAD.MOV.U32 R7, RZ, RZ, R2 ;  /* 0x000000ffff077224 */ /* 0x000fe400078e0002 */
[----:B-1----:R-:W-:Y:S02]  /*2f90*/  IMAD.U32 R4, RZ, RZ, UR4 ;  /* 0x00000004ff047e24 */ /* 0x002fe4000f8e00ff */
[----:B0-----:R-:W-:-:S07]  /*2fa0*/  IMAD.U32 R5, RZ, RZ, UR5 ;  /* 0x00000005ff057e24 */ /* 0x001fce000f8e00ff */
[----:B------:R-:W-:-:S07]  /*2fb0*/  LEPC R20, `(.L_x_72) ;  /* 0x000000001014794e */ /* 0x000fce0000000000 */
[----:B--2---:R-:W-:Y:S05]  /*2fc0*/  CALL.ABS.NOINC R8 ;  /* 0x0000000008007343 */ /* 0x004fea0003c00000 */
.L_x_72:
[----:B------:R-:W-:Y:S05]  /*2fd0*/  BSYNC.RECONVERGENT B6 ;  /* 0x0000000000067941 */ /* 0x000fea0003800200 */
.L_x_71:
[----:B------:R-:W0:Y:S01]  /*2fe0*/  LDC R9, c[0x0][0x398] ;  /* 0x0000e600ff097b82 */ /* 0x000e220000000800 */
[----:B------:R-:W-:Y:S01]  /*2ff0*/  BSSY.RECONVERGENT B6, `(.L_x_73) ;  /* 0x0000029000067945 */ /* 0x000fe20003800200 */
[----:B0-----:R-:W-:-:S04]  /*3000*/  IABS R3, R9 ;  /* 0x0000000900037213 */ /* 0x001fc80000000000 */
[----:B------:R-:W0:Y:S08]  /*3010*/  I2F.RP R0, R3 ;  /* 0x0000000300007306 */ /* 0x000e300000209400 */
[----:B0-----:R-:W0:Y:S02]  /*3020*/  MUFU.RCP R0, R0 ;  /* 0x0000000000007308 */ /* 0x001e240000001000 */
[----:B0-----:R-:W-:-:S06]  /*3030*/  VIADD R4, R0, 0xffffffe ;  /* 0x0ffffffe00047836 */ /* 0x001fcc0000000000 */
[----:B------:R0:W1:Y:S02]  /*3040*/  F2I.FTZ.U32.TRUNC.NTZ R5, R4 ;  /* 0x0000000400057305 */ /* 0x000064000021f000 */
[----:B0-----:R-:W-:Y:S01]  /*3050*/  IMAD.MOV.U32 R4, RZ, RZ, RZ ;  /* 0x000000ffff047224 */ /* 0x001fe200078e00ff */
[----:B-1----:R-:W-:-:S05]  /*3060*/  IADD3 R6, PT, PT, RZ, -R5, RZ ;  /* 0x80000005ff067210 */ /* 0x002fca0007ffe0ff */
[----:B------:R-:W-:Y:S01]  /*3070*/  IMAD R7, R6, R3, RZ ;  /* 0x0000000306077224 */ /* 0x000fe200078e02ff */
[----:B------:R-:W-:-:S03]  /*3080*/  IABS R6, R18 ;  /* 0x0000001200067213 */ /* 0x000fc60000000000 */
[----:B------:R-:W-:-:S06]  /*3090*/  IMAD.HI.U32 R5, R5, R7, R4 ;  /* 0x0000000705057227 */ /* 0x000fcc00078e0004 */
[----:B------:R-:W-:-:S04]  /*30a0*/  IMAD.HI.U32 R19, R5, R6, RZ ;  /* 0x0000000605137227 */ /* 0x000fc800078e00ff */
[----:B------:R-:W-:-:S04]  /*30b0*/  IMAD.MOV R0, RZ, RZ, -R19 ;  /* 0x000000ffff007224 */ /* 0x000fc800078e0a13 */
[----:B------:R-:W-:-:S05]  /*30c0*/  IMAD R0, R3, R0, R6 ;  /* 0x0000000003007224 */ /* 0x000fca00078e0206 */
[----:B------:R-:W-:-:S13]  /*30d0*/  ISETP.GT.U32.AND P1, PT, R3, R0, PT ;  /* 0x000000000300720c */ /* 0x000fda0003f24070 */
[-C--:B------:R-:W-:Y:S01]  /*30e0*/  @!P1 IADD3 R0, PT, PT, R0, -R3.reuse, RZ ;  /* 0x8000000300009210 */ /* 0x080fe20007ffe0ff */
[----:B------:R-:W-:Y:S01]  /*30f0*/  @!P1 VIADD R19, R19, 0x1 ;  /* 0x0000000113139836 */ /* 0x000fe20000000000 */
[----:B------:R-:W-:Y:S02]  /*3100*/  ISETP.NE.AND P1, PT, R9, RZ, PT ;  /* 0x000000ff0900720c */ /* 0x000fe40003f25270 */
[----:B------:R-:W-:Y:S02]  /*3110*/  ISETP.GE.U32.AND P0, PT, R0, R3, PT ;  /* 0x000000030000720c */ /* 0x000fe40003f06070 */
[----:B------:R-:W-:-:S04]  /*3120*/  LOP3.LUT R0, R18, R9, RZ, 0x3c, !PT ;  /* 0x0000000912007212 */ /* 0x000fc800078e3cff */
[----:B------:R-:W-:Y:S01]  /*3130*/  ISETP.GE.AND P2, PT, R0, RZ, PT ;  /* 0x000000ff0000720c */ /* 0x000fe20003f46270 */
[----:B------:R-:W-:-:S06]  /*3140*/  IMAD.MOV R0, RZ, RZ, -R23 ;  /* 0x000000ffff007224 */ /* 0x000fcc00078e0a17 */
[----:B------:R-:W-:Y:S01]  /*3150*/  @P0 VIADD R19, R19, 0x1 ;  /* 0x0000000113130836 */ /* 0x000fe20000000000 */
[----:B------:R-:W-:-:S05]  /*3160*/  ISETP.NE.AND P0, PT, R27, R0, PT ;  /* 0x000000001b00720c */ /* 0x000fca0003f05270 */
[----:B------:R-:W-:Y:S02]  /*3170*/  @!P2 IADD3 R19, PT, PT, -R19, RZ, RZ ;  /* 0x000000ff1313a210 */ /* 0x000fe40007ffe1ff */
[----:B------:R-:W-:-:S05]  /*3180*/  @!P1 LOP3.LUT R19, RZ, R9, RZ, 0x33, !PT ;  /* 0x00000009ff139212 */ /* 0x000fca00078e33ff */
[----:B------:R-:W-:-:S04]  /*3190*/  IMAD.MOV R3, RZ, RZ, -R19 ;  /* 0x000000ffff037224 */ /* 0x000fc800078e0a13 */
[----:B------:R-:W-:Y:S01]  /*31a0*/  IMAD R16, R9, R3, R18 ;  /* 0x0000000309107224 */ /* 0x000fe200078e0212 */
[----:B------:R-:W-:Y:S06]  /*31b0*/  @P0 BRA `(.L_x_74) ;  /* 0x0000000000300947 */ /* 0x000fec0003800000 */
[----:B------:R-:W-:Y:S01]  /*31c0*/  HFMA2 R18, -RZ, RZ, 0, 0 ;  /* 0x00000000ff127431 */ /* 0x000fe200000001ff */
[----:B------:R-:W-:Y:S01]  /*31d0*/  MOV R0, 0x0 ;  /* 0x0000000000007802 */ /* 0x000fe20000000f00 */
[----:B------:R0:W-:Y:S01]  /*31e0*/  STL [R1+0x8], R16 ;  /* 0x0000081001007387 */ /* 0x0001e20000100800 */
[----:B------:R-:W1:Y:S01]  /*31f0*/  LDCU.64 UR4, c[0x4][0x58] ;  /* 0x01000b00ff0477ac */ /* 0x000e620008000a00 */
[----:B------:R-:W-:Y:S01]  /*3200*/  MOV R6, R24 ;  /* 0x0000001800067202 */ /* 0x000fe20000000f00 */
[----:B------:R0:W2:Y:S01]  /*3210*/  LDC.64 R8, c[0x4][R0] ;  /* 0x0100000000087b82 */ /* 0x0000a20000000a00 */
[----:B------:R-:W-:Y:S01]  /*3220*/  IMAD.MOV.U32 R7, RZ, RZ, R2 ;  /* 0x000000ffff077224 */ /* 0x000fe200078e0002 */
[----:B------:R0:W-:Y:S01]  /*3230*/  STL.64 [R1], R18 ;  /* 0x0000001201007387 */ /* 0x0001e20000100a00 */
[----:B-1----:R-:W-:Y:S02]  /*3240*/  IMAD.U32 R4, RZ, RZ, UR4 ;  /* 0x00000004ff047e24 */ /* 0x002fe4000f8e00ff */
[----:B0-----:R-:W-:-:S07]  /*3250*/  IMAD.U32 R5, RZ, RZ, UR5 ;  /* 0x00000005ff057e24 */ /* 0x001fce000f8e00ff */
[----:B------:R-:W-:-:S07]  /*3260*/  LEPC R20, `(.L_x_74) ;  /* 0x000000001014794e */ /* 0x000fce0000000000 */
[----:B--2---:R-:W-:Y:S05]  /*3270*/  CALL.ABS.NOINC R8 ;  /* 0x0000000008007343 */ /* 0x004fea0003c00000 */
.L_x_74:
[----:B------:R-:W-:Y:S05]  /*3280*/  BSYNC.RECONVERGENT B6 ;  /* 0x0000000000067941 */ /* 0x000fea0003800200 */
.L_x_73:
[----:B------:R-:W0:Y:S01]  /*3290*/  LDC R0, c[0x0][0x39c] ;  /* 0x0000e700ff007b82 */ /* 0x000e220000000800 */
[----:B------:R-:W1:Y:S01]  /*32a0*/  S2R R3, SR_CgaCtaId ;  /* 0x0000000000037919 */ /* 0x000e620000008800 */
[----:B------:R-:W2:Y:S01]  /*32b0*/  LDCU UR4, c[0x0][0x3a0] ;  /* 0x00007400ff0477ac */ /* 0x000ea20008000800 */
[----:B------:R-:W-:Y:S01]  /*32c0*/  MOV R2, 0x400 ;  /* 0x0000040000027802 */ /* 0x000fe20000000f00 */
[----:B--2---:R-:W-:Y:S02]  /*32d0*/  IMAD R6, R17, UR4, RZ ;  /* 0x0000000411067c24 */ /* 0x004fe4000f8e02ff */
[----:B------:R-:W-:Y:S01]  /*32e0*/  IMAD R5, R26, UR4, RZ ;  /* 0x000000041a057c24 */ /* 0x000fe2000f8e02ff */
[----:B0-----:R-:W-:Y:S02]  /*32f0*/  ISETP.GE.AND P0, PT, R25, R0, PT ;  /* 0x000000001900720c */ /* 0x001fe40003f06270 */
[----:B-1----:R-:W-:-:S05]  /*3300*/  LEA R2, R3, R2, 0x18 ;  /* 0x0000000203027211 */ /* 0x002fca00078ec0ff */
[----:B------:R-:W-:-:S06]  /*3310*/  IMAD R4, R0, 0x4, R2 ;  /* 0x0000000400047824 */ /* 0x000fcc00078e0202 */
[----:B------:R-:W-:Y:S05]  /*3320*/  @P0 BRA `(.L_x_75) ;  /* 0x0000000000700947 */ /* 0x000fea0003800000 */
[-C--:B------:R-:W-:Y:S01]  /*3330*/  IMAD R16, R16, R0.reuse, RZ ;  /* 0x0000000010107224 */ /* 0x080fe200078e02ff */
[----:B------:R-:W-:Y:S01]  /*3340*/  SHF.R.S32.HI R3, RZ, 0x1f, R5 ;  /* 0x0000001fff037819 */ /* 0x000fe20000011405 */
[----:B------:R-:W-:-:S03]  /*3350*/  IMAD R19, R19, R0, RZ ;  /* 0x0000000013137224 */ /* 0x000fc600078e02ff */
[----:B------:R-:W-:Y:S02]  /*3360*/  IADD3 R14, P0, PT, R5, R16, RZ ;  /* 0x00000010050e7210 */ /* 0x000fe40007f1e0ff */
[----:B------:R-:W-:Y:S02]  /*3370*/  IADD3 R18, P1, PT, R6, R19, RZ ;  /* 0x0000001306127210 */ /* 0x000fe40007f3e0ff */
[----:B------:R-:W-:Y:S02]  /*3380*/  SHF.R.S32.HI R6, RZ, 0x1f, R6 ;  /* 0x0000001fff067819 */ /* 0x000fe40000011406 */
[----:B------:R-:W-:Y:S02]  /*3390*/  LEA.HI.X.SX32 R16, R16, R3, 0x1, P0 ;  /* 0x0000000310107211 */ /* 0x000fe400000f0eff */
[----:B------:R-:W-:Y:S02]  /*33a0*/  MOV R3, R25 ;  /* 0x0000001900037202 */ /* 0x000fe40000000f00 */
[----:B------:R-:W-:-:S07]  /*33b0*/  LEA.HI.X.SX32 R20, R19, R6, 0x1, P1 ;  /* 0x0000000613147211 */ /* 0x000fce00008f0eff */
.L_x_76:
[----:B0-----:R-:W0:Y:S01]  /*33c0*/  LDCU.64 UR4, c[0x0][0x380] ;  /* 0x00007000ff0477ac */ /* 0x001e220008000a00 */
[----:B------:R-:W-:Y:S02]  /*33d0*/  SHF.R.S32.HI R5, RZ, 0x1f, R3 ;  /* 0x0000001fff057819 */ /* 0x000fe40000011403 */
[C---:B------:R-:W-:Y:S02]  /*33e0*/  IADD3 R7, P0, PT, R3.reuse, R18, RZ ;  /* 0x0000001203077210 */ /* 0x040fe40007f1e0ff */
[----:B------:R-:W-:-:S03]  /*33f0*/  IADD3 R9, P1, PT, R3, R14, RZ ;  /* 0x0000000e03097210 */ /* 0x000fc60007f3e0ff */
[C---:B------:R-:W-:Y:S02]  /*3400*/  IMAD.X R12, R5.reuse, 0x1, R20, P0 ;  /* 0x00000001050c7824 */ /* 0x040fe400000e0614 */
[----:B------:R-:W-:Y:S01]  /*3410*/  IMAD.X R10, R5, 0x1, R16, P1 ;  /* 0x00000001050a7824 */ /* 0x000fe200008e0610 */
[----:B0-----:R-:W-:Y:S02]  /*3420*/  LEA R6, P0, R7, UR4, 0x2 ;  /* 0x0000000407067c11 */ /* 0x001fe4000f8010ff */
[----:B------:R-:W-:Y:S02]  /*3430*/  LEA R8, P1, R9, UR4, 0x2 ;  /* 0x0000000409087c11 */ /* 0x000fe4000f8210ff */
[----:B------:R-:W-:Y:S02]  /*3440*/  LEA.HI.X R7, R7, UR5, R12, 0x2, P0 ;  /* 0x0000000507077c11 */ /* 0x000fe400080f140c */
[----:B------:R-:W-:-:S03]  /*3450*/  LEA.HI.X R9, R9, UR5, R10, 0x2, P1 ;  /* 0x0000000509097c11 */ /* 0x000fc600088f140a */
[----:B------:R-:W2:Y:S04]  /*3460*/  LDG.E R6, desc[UR36][R6.64] ;  /* 0x0000002406067981 */ /* 0x000ea8000c1e1900 */
[----:B------:R-:W3:Y:S01]  /*3470*/  LDG.E R8, desc[UR36][R8.64] ;  /* 0x0000002408087981 */ /* 0x000ee2000c1e1900 */
[C---:B------:R-:W-:Y:S01]  /*3480*/  LEA R5, R3.reuse, R2, 0x2 ;  /* 0x0000000203057211 */ /* 0x040fe200078e10ff */
[C---:B------:R-:W-:Y:S02]  /*3490*/  IMAD R11, R3.reuse, 0x4, R4 ;  /* 0x00000004030b7824 */ /* 0x040fe400078e0204 */
[----:B------:R-:W-:-:S05]  /*34a0*/  VIADD R3, R3, UR38 ;  /* 0x0000002603037c36 */ /* 0x000fca0008000000 */
[----:B------:R-:W-:Y:S01]  /*34b0*/  ISETP.GE.AND P0, PT, R3, R0, PT ;  /* 0x000000000300720c */ /* 0x000fe20003f06270 */
[----:B--2---:R0:W-:Y:S04]  /*34c0*/  STS [R5], R6 ;  /* 0x0000000605007388 */ /* 0x0041e80000000800 */
[----:B---3--:R0:W-:Y:S08]  /*34d0*/  STS [R11], R8 ;  /* 0x000000080b007388 */ /* 0x0081f00000000800 */
[----:B------:R-:W-:Y:S05]  /*34e0*/  @!P0 BRA `(.L_x_76) ;  /* 0xfffffffc00b48947 */ /* 0x000fea000383ffff */
.L_x_75:
[----:B------:R-:W-:Y:S05]  /*34f0*/  WARPSYNC.ALL ;  /* 0x0000000000007948 */ /* 0x000fea0003800000 */
[----:B------:R-:W1:Y:S01]  /*3500*/  LDCU.64 UR4, c[0x0][0x3b0] ;  /* 0x00007600ff0477ac */ /* 0x000e620008000a00 */
[----:B------:R-:W-:Y:S01]  /*3510*/  BAR.SYNC.DEFER_BLOCKING 0x0 ;  /* 0x0000000000007b1d */ /* 0x000fe20000010000 */
[----:B-1----:R-:W-:-:S04]  /*3520*/  ISETP.NE.U32.AND P0, PT, RZ, UR4, PT ;  /* 0x00000004ff007c0c */ /* 0x002fc8000bf05070 */
[----:B------:R-:W-:-:S13]  /*3530*/  ISETP.NE.AND.EX P0, PT, RZ, UR5, PT, P0 ;  /* 0x00000005ff007c0c */ /* 0x000fda000bf05300 */
[----:B------:R-:W-:Y:S05]  /*3540*/  @!P0 EXIT ;  /* 0x000000000000894d */ /* 0x000fea0003800000 */
[----:B------:R-:W-:-:S13]  /*3550*/  ISETP.GE.AND P0, PT, R25, R0, PT ;  /* 0x000000001900720c */ /* 0x000fda0003f06270 */
[----:B------:R-:W-:Y:S05]  /*3560*/  @P0 EXIT ;  /* 0x000000000000094d */ /* 0x000fea0003800000 */
[----:B------:R-:W-:-:S05]  /*3570*/  IMAD R22, R22, R0, RZ ;  /* 0x0000000016167224 */ /* 0x000fca00078e02ff */
[----:B------:R-:W-:-:S07]  /*3580*/  SHF.L.U32 R22, R22, 0x1, RZ ;  /* 0x0000000116167819 */ /* 0x000fce00000006ff */
.L_x_77:
[C---:B--2---:R-:W-:Y:S01]  /*3590*/  IMAD R3, R25.reuse, 0x4, R2 ;  /* 0x0000000419037824 */ /* 0x044fe200078e0202 */
[----:B------:R-:W-:Y:S01]  /*35a0*/  SHF.R.S32.HI R7, RZ, 0x1f, R25 ;  /* 0x0000001fff077819 */ /* 0x000fe20000011419 */
[C---:B0-----:R-:W-:Y:S01]  /*35b0*/  IMAD R5, R25.reuse, 0x4, R4 ;  /* 0x0000000419057824 */ /* 0x041fe200078e0204 */
[C---:B------:R-:W-:Y:S02]  /*35c0*/  IADD3 R8, P0, PT, R22.reuse, R25, RZ ;  /* 0x0000001916087210 */ /* 0x040fe40007f1e0ff */
[----:B------:R-:W-:Y:S01]  /*35d0*/  IADD3 R25, PT, PT, R25, UR38, RZ ;  /* 0x0000002619197c10 */ /* 0x000fe2000fffe0ff */
[----:B------:R-:W0:Y:S01]  /*35e0*/  LDS R3, [R3] ;  /* 0x0000000003037984 */ /* 0x000e220000000800 */
[----:B------:R-:W-:Y:S02]  /*35f0*/  LEA.HI.X.SX32 R7, R22, R7, 0x1, P0 ;  /* 0x0000000716077211 */ /* 0x000fe400000f0eff */
[C---:B------:R-:W-:Y:S01]  /*3600*/  LEA R6, P0, R8.reuse, UR4, 0x2 ;  /* 0x0000000408067c11 */ /* 0x040fe2000f8010ff */
[----:B------:R-:W1:Y:S03]  /*3610*/  LDS R5, [R5] ;  /* 0x0000000005057984 */ /* 0x000e660000000800 */
[----:B------:R-:W-:-:S02]  /*3620*/  LEA.HI.X R7, R8, UR5, R7, 0x2, P0 ;  /* 0x0000000508077c11 */ /* 0x000fc400080f1407 */
[----:B------:R-:W-:Y:S01]  /*3630*/  ISETP.GE.AND P0, PT, R25, R0, PT ;  /* 0x000000001900720c */ /* 0x000fe20003f06270 */
[----:B------:R-:W-:Y:S02]  /*3640*/  IMAD.WIDE R8, R0, 0x4, R6 ;  /* 0x0000000400087825 */ /* 0x000fe400078e0206 */
[----:B0-----:R2:W-:Y:S04]  /*3650*/  STG.E desc[UR36][R6.64], R3 ;  /* 0x0000000306007986 */ /* 0x0015e8000c101924 */
[----:B-1----:R2:W-:Y:S06]  /*3660*/  STG.E desc[UR36][R8.64], R5 ;  /* 0x0000000508007986 */ /* 0x0025ec000c101924 */
[----:B------:R-:W-:Y:S05]  /*3670*/  @!P0 BRA `(.L_x_77) ;  /* 0xfffffffc00c48947 */ /* 0x000fea000383ffff */
[----:B------:R-:W-:Y:S05]  /*3680*/  EXIT ;  /* 0x000000000000794d */ /* 0x000fea0003800000 */
        .weak           $__internal_0_$__cuda_sm20_sqrt_rn_f32_slowpath
        .type           $__internal_0_$__cuda_sm20_sqrt_rn_f32_slowpath,@function
        .size           $__internal_0_$__cuda_sm20_sqrt_rn_f32_slowpath,(.L_x_80 - $__internal_0_$__cuda_sm20_sqrt_rn_f32_slowpath)
$__internal_0_$__cuda_sm20_sqrt_rn_f32_slowpath:
[----:B------:R-:W-:-:S13]  /*3690*/  LOP3.LUT P0, RZ, R5, 0x7fffffff, RZ, 0xc0, !PT ;  /* 0x7fffffff05ff7812 */ /* 0x000fda000780c0ff */
[----:B------:R-:W-:Y:S01]  /*36a0*/  @!P0 IMAD.MOV.U32 R4, RZ, RZ, R5 ;  /* 0x000000ffff048224 */ /* 0x000fe200078e0005 */
[----:B------:R-:W-:Y:S06]  /*36b0*/  @!P0 BRA `(.L_x_78) ;  /* 0x0000000000488947 */ /* 0x000fec0003800000 */
[----:B------:R-:W-:Y:S01]  /*36c0*/  FSETP.GEU.FTZ.AND P0, PT, R5, RZ, PT ;  /* 0x000000ff0500720b */ /* 0x000fe20003f1e000 */
[----:B------:R-:W-:-:S12]  /*36d0*/  IMAD.MOV.U32 R0, RZ, RZ, R5 ;  /* 0x000000ffff007224 */ /* 0x000fd800078e0005 */
[----:B------:R-:W-:Y:S01]  /*36e0*/  @!P0 MOV R4, 0x7fffffff ;  /* 0x7fffffff00048802 */ /* 0x000fe20000000f00 */
[----:B------:R-:W-:Y:S06]  /*36f0*/  @!P0 BRA `(.L_x_78) ;  /* 0x0000000000388947 */ /* 0x000fec0003800000 */
[----:B------:R-:W-:-:S13]  /*3700*/  FSETP.GTU.FTZ.AND P0, PT, |R0|, +INF , PT ;  /* 0x7f8000000000780b */ /* 0x000fda0003f1c200 */
[----:B------:R-:W-:Y:S01]  /*3710*/  @P0 FADD.FTZ R4, R0, 1 ;  /* 0x3f80000000040421 */ /* 0x000fe20000010000 */
[----:B------:R-:W-:Y:S06]  /*3720*/  @P0 BRA `(.L_x_78) ;  /* 0x00000000002c0947 */ /* 0x000fec0003800000 */
[----:B------:R-:W-:-:S13]  /*3730*/  FSETP.NEU.FTZ.AND P0, PT, |R0|, +INF , PT ;  /* 0x7f8000000000780b */ /* 0x000fda0003f1d200 */
[----:B------:R-:W-:Y:S01]  /*3740*/  @!P0 IMAD.MOV.U32 R4, RZ, RZ, R0 ;  /* 0x000000ffff048224 */ /* 0x000fe200078e0000 */
[----:B------:R-:W-:Y:S06]  /*3750*/  @!P0 BRA `(.L_x_78) ;  /* 0x0000000000208947 */ /* 0x000fec0003800000 */
[----:B------:R-:W-:-:S04]  /*3760*/  FFMA R0, R0, 1.84467440737095516160e+19, RZ ;  /* 0x5f80000000007823 */ /* 0x000fc800000000ff */
[----:B------:R-:W0:Y:S02]  /*3770*/  MUFU.RSQ R5, R0 ;  /* 0x0000000000057308 */ /* 0x000e240000001400 */
[----:B0-----:R-:W-:Y:S01]  /*3780*/  FMUL.FTZ R7, R0, R5 ;  /* 0x0000000500077220 */ /* 0x001fe20000410000 */
[----:B------:R-:W-:-:S03]  /*3790*/  FMUL.FTZ R5, R5, 0.5 ;  /* 0x3f00000005057820 */ /* 0x000fc60000410000 */
[----:B------:R-:W-:-:S04]  /*37a0*/  FADD.FTZ R4, -R7, -RZ ;  /* 0x800000ff07047221 */ /* 0x000fc80000010100 */
[----:B------:R-:W-:-:S04]  /*37b0*/  FFMA R4, R7, R4, R0 ;  /* 0x0000000407047223 */ /* 0x000fc80000000000 */
[----:B------:R-:W-:-:S04]  /*37c0*/  FFMA R4, R4, R5, R7 ;  /* 0x0000000504047223 */ /* 0x000fc80000000007 */
[----:B------:R-:W-:-:S07]  /*37d0*/  FMUL.FTZ R4, R4, 2.3283064365386962891e-10 ;  /* 0x2f80000004047820 */ /* 0x000fce0000410000 */
.L_x_78:
[----:B------:R-:W-:Y:S01]  /*37e0*/  IMAD.MOV.U32 R0, RZ, RZ, R4 ;  /* 0x000000ffff007224 */ /* 0x000fe200078e0004 */
[----:B------:R-:W-:Y:S01]  /*37f0*/  MOV R4, R6 ;  /* 0x0000000600047202 */ /* 0x000fe20000000f00 */
[----:B------:R-:W-:-:S04]  /*3800*/  IMAD.MOV.U32 R5, RZ, RZ, 0x0 ;  /* 0x00000000ff057424 */ /* 0x000fc800078e00ff */
[----:B------:R-:W-:Y:S05]  /*3810*/  RET.REL.NODEC R4 `(_Z3ariPiS_iiiiiiPfS_) ;  /* 0xffffffc404f87950 */ /* 0x000fea0003c3ffff */
.L_x_79:
[----:B------:R-:W-:-:S00]  /*3820*/  BRA `(.L_x_79) ;  /* 0xfffffffc00fc7947 */ /* 0x000fc0000383ffff */
[----:B------:R-:W-:-:S00]  /*3830*/  NOP ;  /* 0x0000000000007918 */ /* 0x000fc00000000000 */
        /* <DEDUP_REMOVED lines=12> */
.L_x_80:


//--------------------- .nv.global.init           --------------------------
	.section	.nv.global.init,"aw",@progbits
.nv.global.init:
	.type		$str$1,@object
	.size		$str$1,($str$6 - $str$1)
$str$1:
        /*0000*/ 	.byte	0x0a, 0x00
	.type		$str$6,@object
	.size		$str$6,($str$2 - $str$6)
$str$6:
        /*0002*/ 	.byte	0x69, 0x20, 0x3e, 0x3d, 0x20, 0x30, 0x20, 0x26, 0x26, 0x20, 0x6a, 0x20, 0x3e, 0x3d, 0x20, 0x30
        /*0012*/ 	.byte	0x00
	.type		$str$2,@object
	.size		$str$2,($str - $str$2)
$str$2:
        /*0013*/ 	.byte	0x6e, 0x5f, 0x70, 0x61, 0x72, 0x74, 0x5f, 0x6d, 0x61, 0x74, 0x5f, 0x65, 0x6c, 0x65, 0x6d, 0x73
        /*0023*/ 	.byte	0x3a, 0x20, 0x25, 0x64, 0x0a, 0x00
	.type		$str,@object
	.size		$str,($str$5 - $str)
$str:
        /*0029*/ 	.byte	0x70, 0x61, 0x72, 0x74, 0x73, 0x5b, 0x25, 0x64, 0x5d, 0x5b, 0x25, 0x64, 0x5d, 0x5b, 0x25, 0x64
        /*0039*/ 	.byte	0x5d, 0x3a, 0x20, 0x25, 0x64, 0x0a, 0x00
	.type		$str$5,@object
	.size		$str$5,($str$7 - $str$5)
$str$5:
        /*0040*/ 	.byte	0x2f, 0x74, 0x6d, 0x70, 0x2f, 0x73, 0x61, 0x73, 0x73, 0x5f, 0x63, 0x75, 0x5f, 0x75, 0x67, 0x5f
        /*0050*/ 	.byte	0x77, 0x69, 0x70, 0x74, 0x32, 0x2f, 0x6b, 0x2e, 0x63, 0x75, 0x00
	.type		$str$7,@object
	.size		$str$7,($str$8 - $str$7)
$str$7:
        /*005b*/ 	.byte	0x67, 0x6c, 0x6f, 0x62, 0x61, 0x6c, 0x5f, 0x74, 0x69, 0x64, 0x3a, 0x20, 0x25, 0x64, 0x2c, 0x20
        /*006b*/ 	.byte	0x69, 0x3a, 0x20, 0x25, 0x64, 0x2c, 0x20, 0x6a, 0x3a, 0x20, 0x25, 0x64, 0x0a, 0x00
	.type		$str$8,@object
	.size		$str$8,($str$4 - $str$8)
$str$8:
        /*0079*/ 	.byte	0x67, 0x6c, 0x6f, 0x62, 0x61, 0x6c, 0x5f, 0x74, 0x69, 0x64, 0x3a, 0x20, 0x25, 0x64, 0x2c, 0x20
        /*0089*/ 	.byte	0x6d, 0x3a, 0x20, 0x25, 0x64, 0x2c, 0x20, 0x6e, 0x3a, 0x20, 0x25, 0x64, 0x0a, 0x00
	.type		$str$4,@object
	.size		$str$4,(__unnamed_1 - $str$4)
$str$4:
        /*0097*/ 	.byte	0x69, 0x20, 0x3c, 0x20, 0x6e, 0x5f, 0x66, 0x65, 0x61, 0x74, 0x75, 0x72, 0x65, 0x73, 0x20, 0x26
        /*00a7*/ 	.byte	0x26, 0x20, 0x6a, 0x20, 0x3c, 0x20, 0x6e, 0x5f, 0x66, 0x65, 0x61, 0x74, 0x75, 0x72, 0x65, 0x73
        /*00b7*/ 	.byte	0x00
	.type		__unnamed_1,@object
	.size		__unnamed_1,($str$3 - __unnamed_1)
__unnamed_1:
        /*00b8*/ 	.byte	0x76, 0x6f, 0x69, 0x64, 0x20, 0x61, 0x72, 0x69, 0x28, 0x69, 0x6e, 0x74, 0x20, 0x2a, 0x2c, 0x20
        /*00c8*/ 	.byte	0x69, 0x6e, 0x74, 0x20, 0x2a, 0x2c, 0x20, 0x69, 0x6e, 0x74, 0x2c, 0x20, 0x69, 0x6e, 0x74, 0x2c
        /*00d8*/ 	.byte	0x20, 0x69, 0x6e, 0x74, 0x2c, 0x20, 0x69, 0x6e, 0x74, 0x2c, 0x20, 0x69, 0x6e, 0x74, 0x2c, 0x20
        /*00e8*/ 	.byte	0x69, 0x6e, 0x74, 0x2c, 0x20, 0x66, 0x6c, 0x6f, 0x61, 0x74, 0x20, 0x2a, 0x2c, 0x20, 0x69, 0x6e
        /*00f8*/ 	.byte	0x74, 0x20, 0x2a, 0x29, 0x00
	.type		$str$3,@object
	.size		$str$3,(.L_4 - $str$3)
$str$3:
        /*00fd*/ 	.byte	0x61, 0x72, 0x69, 0x5f, 0x62, 0x6c, 0x6f, 0x63, 0x6b, 0x5f, 0x69, 0x64, 0x78, 0x3a, 0x20, 0x25
        /*010d*/ 	.byte	0x64, 0x2c, 0x20, 0x66, 0x65, 0x61, 0x74, 0x75, 0x72, 0x65, 0x5f, 0x63, 0x6f, 0x6d, 0x70, 0x5f
        /*011d*/ 	.byte	0x66, 0x6c, 0x61, 0x74, 0x5f, 0x69, 0x64, 0x78, 0x3a, 0x20, 0x25, 0x64, 0x2c, 0x20, 0x70, 0x61
        /*012d*/ 	.byte	0x72, 0x74, 0x5f, 0x70, 0x61, 0x69, 0x72, 0x5f, 0x66, 0x6c, 0x61, 0x74, 0x5f, 0x69, 0x64, 0x78
        /*013d*/ 	.byte	0x3a, 0x20, 0x25, 0x64, 0x0a, 0x00
.L_4:


//--------------------- .nv.shared._Z3ariPiS_iiiiiiPfS_ --------------------------
	.section	.nv.shared._Z3ariPiS_iiiiiiPfS_,"aw",@nobits
	.sectionflags	@""
	.align	16
	.zero		1024


//--------------------- .nv.shared.reserved.0     --------------------------
	.section	.nv.shared.reserved.0,"aw",@nobits
	.weak		__nv_reservedSMEM_offset_0_alias
	.size		__nv_reservedSMEM_offset_0_alias, 0, 64
	.other		__nv_reservedSMEM_offset_0_alias,@"STO_CUDA_RESERVED_SHARED STV_DEFAULT"
__nv_reservedSMEM_offset_0_alias:
	.zero		0
	.zero		64


//--------------------- .nv.constant0._Z3ariPiS_iiiiiiPfS_ --------------------------
	.section	.nv.constant0._Z3ariPiS_iiiiiiPfS_,"a",@progbits
	.sectionflags	@""
	.align	4
.nv.constant0._Z3ariPiS_iiiiiiPfS_:
	.zero		952


//--------------------- SYMBOLS --------------------------

	.type		.nv.reservedSmem.offset0,@object
	.size		.nv.reservedSmem.offset0,0x4
	.type		.nv.reservedSmem.cap,@object
	.size		.nv.reservedSmem.cap,0x4
	.type		vprintf,@function
	.type		__assertfail,@function
